	.target	sm_100a

	.elftype	@"ET_EXEC"


//--------------------- .note.nv.tkinfo           --------------------------
	.section	.note.nv.tkinfo,"",@"SHT_NOTE"
	.sectionflags	@"SHF_NOTE_NV_TKINFO"
	.tkinfo
        /*0018*/ 	.word	0x00000002
        /*0030*/ 	.string	""
        /*0030*/ 	.string	"ptxas"
        /*0030*/ 	.string	"Cuda compilation tools, release 13.0, V13.0.88"
        /*0030*/ 	.string	"Build cuda_13.0.r13.0/compiler.36424714_0"
        /*0030*/ 	.string	"-arch sm_100a -m 64 "



//--------------------- .note.nv.cuinfo           --------------------------
	.section	.note.nv.cuinfo,"",@"SHT_NOTE"
	.sectionflags	@"SHF_NOTE_NV_CUINFO"
        /*0018*/ 	.short	0x0002
        /*001a*/ 	.short	0x0064
        /*001c*/ 	.short	0x0082
	.zero		2


//--------------------- .nv.info                  --------------------------
	.section	.nv.info,"",@"SHT_CUDA_INFO"
	.align	4


	//----- nvinfo : EIATTR_REGCOUNT
	.align		4
        /*0000*/ 	.byte	0x04, 0x2f
        /*0002*/ 	.short	(.L_19 - .L_18)
	.align		4
.L_18:
        /*0004*/ 	.word	index@(_ZN7cutlass13device_kernelINS_4gemm6kernel13GemmUniversalIN4cute5tupleIJiiiiEEENS1_10collective13CollectiveMmaINS1_35MainloopSm100TmaUmmaWarpSpecializedILi24ELi2ELi4ENS5_IJNS4_1CILi1EEESB_SB_EEEEENS5_IJNSA_ILi128EEESE_NSA_ILi32EEEEEENS_12float_e5m2_tENS5_IJlSB_lEEESH_SI_NS4_8TiledMMAINS4_8MMA_AtomIJNS4_10MMA_TraitsINS4_19SM100_MMA_F8F6F4_SSEJSH_SH_fSE_SE_NS4_17integral_constantINS4_4UMMA5MajorELSP_0EEESQ_NSN_INSO_7ScaleInELSR_0EEESS_EEEEEENS4_6LayoutISC_NS5_IJNSA_ILi0EEESW_SW_EEEEENS5_IJNS4_10UnderscoreESZ_SZ_EEEEENS4_13SM90_TMA_LOADENS4_14ComposedLayoutINS4_7SwizzleILi1ELi4ELi3EEENS4_18smem_ptr_flag_bitsILi8EEENSV_INS5_IJNSA_ILi8EEESF_EEENS5_IJSF_SB_EEEEEEEvNS4_8identityES12_S1C_vS1D_EENS_8epilogue10collective18CollectiveEpilogueINS1F_23Sm100TmaWarpSpecializedILi2ELi2ELi64ELb0ELb0EEEJSG_NS5_IJNSV_ISE_SB_EENSV_INSA_ILi64EEESB_EEEEESH_SI_SH_SI_NS1F_6fusion15FusionCallbacksIS1J_NS1O_17LinearCombinationISH_fSH_fLNS_15FloatRoundStyleE2EEESG_S1N_JEEENS4_5SM1004TMEM4LOAD26SM100_TMEM_LOAD_32dp32b64xES12_NS13_INS14_ILi2ELi4ELi3EEES17_NSV_INS5_IJS18_S1L_EEENS5_IJS1L_SB_EEEEEEENS4_39AutoVectorizingCopyWithAssumedAlignmentILi128EEENS4_14SM90_TMA_STOREES22_S24_S24_EEEvvEEEEvNT_6ParamsE)
        /*0008*/ 	.word	0x000000e0


	//----- nvinfo : EIATTR_FRAME_SIZE
	.align		4
.L_19:
        /*000c*/ 	.byte	0x04, 0x11
        /*000e*/ 	.short	(.L_21 - .L_20)
	.align		4
.L_20:
        /*0010*/ 	.word	index@($__internal_2_$__cuda_sm10x_tcgen05_guardrail_trap_unallocated_columns_being_dealloced)
        /*0014*/ 	.word	0x00000000


	//----- nvinfo : EIATTR_FRAME_SIZE
	.align		4
.L_21:
        /*0018*/ 	.byte	0x04, 0x11
        /*001a*/ 	.short	(.L_23 - .L_22)
	.align		4
.L_22:
        /*001c*/ 	.word	index@($__internal_1_$__cuda_sm10x_tcgen05_guardrail_trap_phase_invalid_during_alloc)
        /*0020*/ 	.word	0x00000000


	//----- nvinfo : EIATTR_FRAME_SIZE
	.align		4
.L_23:
        /*0024*/ 	.byte	0x04, 0x11
        /*0026*/ 	.short	(.L_25 - .L_24)
	.align		4
.L_24:
        /*0028*/ 	.word	index@($__internal_0_$__cuda_sm10x_tcgen05_guardrail_trap_col_being_dealloced_not_returned_by_alloc)
        /*002c*/ 	.word	0x00000000


	//----- nvinfo : EIATTR_FRAME_SIZE
	.align		4
.L_25:
        /*0030*/ 	.byte	0x04, 0x11
        /*0032*/ 	.short	(.L_27 - .L_26)
	.align		4
.L_26:
        /*0034*/ 	.word	index@(_ZN7cutlass13device_kernelINS_4gemm6kernel13GemmUniversalIN4cute5tupleIJiiiiEEENS1_10collective13CollectiveMmaINS1_35MainloopSm100TmaUmmaWarpSpecializedILi24ELi2ELi4ENS5_IJNS4_1CILi1EEESB_SB_EEEEENS5_IJNSA_ILi128EEESE_NSA_ILi32EEEEEENS_12float_e5m2_tENS5_IJlSB_lEEESH_SI_NS4_8TiledMMAINS4_8MMA_AtomIJNS4_10MMA_TraitsINS4_19SM100_MMA_F8F6F4_SSEJSH_SH_fSE_SE_NS4_17integral_constantINS4_4UMMA5MajorELSP_0EEESQ_NSN_INSO_7ScaleInELSR_0EEESS_EEEEEENS4_6LayoutISC_NS5_IJNSA_ILi0EEESW_SW_EEEEENS5_IJNS4_10UnderscoreESZ_SZ_EEEEENS4_13SM90_TMA_LOADENS4_14ComposedLayoutINS4_7SwizzleILi1ELi4ELi3EEENS4_18smem_ptr_flag_bitsILi8EEENSV_INS5_IJNSA_ILi8EEESF_EEENS5_IJSF_SB_EEEEEEEvNS4_8identityES12_S1C_vS1D_EENS_8epilogue10collective18CollectiveEpilogueINS1F_23Sm100TmaWarpSpecializedILi2ELi2ELi64ELb0ELb0EEEJSG_NS5_IJNSV_ISE_SB_EENSV_INSA_ILi64EEESB_EEEEESH_SI_SH_SI_NS1F_6fusion15FusionCallbacksIS1J_NS1O_17LinearCombinationISH_fSH_fLNS_15FloatRoundStyleE2EEESG_S1N_JEEENS4_5SM1004TMEM4LOAD26SM100_TMEM_LOAD_32dp32b64xES12_NS13_INS14_ILi2ELi4ELi3EEES17_NSV_INS5_IJS18_S1L_EEENS5_IJS1L_SB_EEEEEEENS4_39AutoVectorizingCopyWithAssumedAlignmentILi128EEENS4_14SM90_TMA_STOREES22_S24_S24_EEEvvEEEEvNT_6ParamsE)
        /*0038*/ 	.word	0x00000000


	//----- nvinfo : EIATTR_MIN_STACK_SIZE
	.align		4
.L_27:
        /*003c*/ 	.byte	0x04, 0x12
        /*003e*/ 	.short	(.L_29 - .L_28)
	.align		4
.L_28:
        /*0040*/ 	.word	index@(_ZN7cutlass13device_kernelINS_4gemm6kernel13GemmUniversalIN4cute5tupleIJiiiiEEENS1_10collective13CollectiveMmaINS1_35MainloopSm100TmaUmmaWarpSpecializedILi24ELi2ELi4ENS5_IJNS4_1CILi1EEESB_SB_EEEEENS5_IJNSA_ILi128EEESE_NSA_ILi32EEEEEENS_12float_e5m2_tENS5_IJlSB_lEEESH_SI_NS4_8TiledMMAINS4_8MMA_AtomIJNS4_10MMA_TraitsINS4_19SM100_MMA_F8F6F4_SSEJSH_SH_fSE_SE_NS4_17integral_constantINS4_4UMMA5MajorELSP_0EEESQ_NSN_INSO_7ScaleInELSR_0EEESS_EEEEEENS4_6LayoutISC_NS5_IJNSA_ILi0EEESW_SW_EEEEENS5_IJNS4_10UnderscoreESZ_SZ_EEEEENS4_13SM90_TMA_LOADENS4_14ComposedLayoutINS4_7SwizzleILi1ELi4ELi3EEENS4_18smem_ptr_flag_bitsILi8EEENSV_INS5_IJNSA_ILi8EEESF_EEENS5_IJSF_SB_EEEEEEEvNS4_8identityES12_S1C_vS1D_EENS_8epilogue10collective18CollectiveEpilogueINS1F_23Sm100TmaWarpSpecializedILi2ELi2ELi64ELb0ELb0EEEJSG_NS5_IJNSV_ISE_SB_EENSV_INSA_ILi64EEESB_EEEEESH_SI_SH_SI_NS1F_6fusion15FusionCallbacksIS1J_NS1O_17LinearCombinationISH_fSH_fLNS_15FloatRoundStyleE2EEESG_S1N_JEEENS4_5SM1004TMEM4LOAD26SM100_TMEM_LOAD_32dp32b64xES12_NS13_INS14_ILi2ELi4ELi3EEES17_NSV_INS5_IJS18_S1L_EEENS5_IJS1L_SB_EEEEEEENS4_39AutoVectorizingCopyWithAssumedAlignmentILi128EEENS4_14SM90_TMA_STOREES22_S24_S24_EEEvvEEEEvNT_6ParamsE)
        /*0044*/ 	.word	0x00000000
.L_29:


//--------------------- .nv.compat                --------------------------
	.section	.nv.compat,"",@"SHT_CUDA_COMPAT_INFO"
	.align	4
        /*0000*/ 	.byte	0x02, 0x09, 0x01, 0x00, 0x02, 0x02, 0x02, 0x00, 0x02, 0x05, 0x05, 0x00, 0x03, 0x07, 0x01, 0x01
        /*0010*/ 	.byte	0x02, 0x03, 0x01, 0x00, 0x02, 0x06, 0x01, 0x00, 0x04, 0x0b, 0x08, 0x00, 0x09, 0x00, 0x00, 0x00
        /*0020*/ 	.byte	0x00, 0x00, 0x00, 0x00


//--------------------- .nv.info._ZN7cutlass13device_kernelINS_4gemm6kernel13GemmUniversalIN4cute5tupleIJiiiiEEENS1_10collective13CollectiveMmaINS1_35MainloopSm100TmaUmmaWarpSpecializedILi24ELi2ELi4ENS5_IJNS4_1CILi1EEESB_SB_EEEEENS5_IJNSA_ILi128EEESE_NSA_ILi32EEEEEENS_12float_e5m2_tENS5_IJlSB_lEEESH_SI_NS4_8TiledMMAINS4_8MMA_AtomIJNS4_10MMA_TraitsINS4_19SM100_MMA_F8F6F4_SSEJSH_SH_fSE_SE_NS4_17integral_constantINS4_4UMMA5MajorELSP_0EEESQ_NSN_INSO_7ScaleInELSR_0EEESS_EEEEEENS4_6LayoutISC_NS5_IJNSA_ILi0EEESW_SW_EEEEENS5_IJNS4_10UnderscoreESZ_SZ_EEEEENS4_13SM90_TMA_LOADENS4_14ComposedLayoutINS4_7SwizzleILi1ELi4ELi3EEENS4_18smem_ptr_flag_bitsILi8EEENSV_INS5_IJNSA_ILi8EEESF_EEENS5_IJSF_SB_EEEEEEEvNS4_8identityES12_S1C_vS1D_EENS_8epilogue10collective18CollectiveEpilogueINS1F_23Sm100TmaWarpSpecializedILi2ELi2ELi64ELb0ELb0EEEJSG_NS5_IJNSV_ISE_SB_EENSV_INSA_ILi64EEESB_EEEEESH_SI_SH_SI_NS1F_6fusion15FusionCallbacksIS1J_NS1O_17LinearCombinationISH_fSH_fLNS_15FloatRoundStyleE2EEESG_S1N_JEEENS4_5SM1004TMEM4LOAD26SM100_TMEM_LOAD_32dp32b64xES12_NS13_INS14_ILi2ELi4ELi3EEES17_NSV_INS5_IJS18_S1L_EEENS5_IJS1L_SB_EEEEEEENS4_39AutoVectorizingCopyWithAssumedAlignmentILi128EEENS4_14SM90_TMA_STOREES22_S24_S24_EEEvvEEEEvNT_6ParamsE --------------------------
	.section	.nv.info._ZN7cutlass13device_kernelINS_4gemm6kernel13GemmUniversalIN4cute5tupleIJiiiiEEENS1_10collective13CollectiveMmaINS1_35MainloopSm100TmaUmmaWarpSpecializedILi24ELi2ELi4ENS5_IJNS4_1CILi1EEESB_SB_EEEEENS5_IJNSA_ILi128EEESE_NSA_ILi32EEEEEENS_12float_e5m2_tENS5_IJlSB_lEEESH_SI_NS4_8TiledMMAINS4_8MMA_AtomIJNS4_10MMA_TraitsINS4_19SM100_MMA_F8F6F4_SSEJSH_SH_fSE_SE_NS4_17integral_constantINS4_4UMMA5MajorELSP_0EEESQ_NSN_INSO_7ScaleInELSR_0EEESS_EEEEEENS4_6LayoutISC_NS5_IJNSA_ILi0EEESW_SW_EEEEENS5_IJNS4_10UnderscoreESZ_SZ_EEEEENS4_13SM90_TMA_LOADENS4_14ComposedLayoutINS4_7SwizzleILi1ELi4ELi3EEENS4_18smem_ptr_flag_bitsILi8EEENSV_INS5_IJNSA_ILi8EEESF_EEENS5_IJSF_SB_EEEEEEEvNS4_8identityES12_S1C_vS1D_EENS_8epilogue10collective18CollectiveEpilogueINS1F_23Sm100TmaWarpSpecializedILi2ELi2ELi64ELb0ELb0EEEJSG_NS5_IJNSV_ISE_SB_EENSV_INSA_ILi64EEESB_EEEEESH_SI_SH_SI_NS1F_6fusion15FusionCallbacksIS1J_NS1O_17LinearCombinationISH_fSH_fLNS_15FloatRoundStyleE2EEESG_S1N_JEEENS4_5SM1004TMEM4LOAD26SM100_TMEM_LOAD_32dp32b64xES12_NS13_INS14_ILi2ELi4ELi3EEES17_NSV_INS5_IJS18_S1L_EEENS5_IJS1L_SB_EEEEEEENS4_39AutoVectorizingCopyWithAssumedAlignmentILi128EEENS4_14SM90_TMA_STOREES22_S24_S24_EEEvvEEEEvNT_6ParamsE,"",@"SHT_CUDA_INFO"
	.sectionflags	@""
	.align	4


	//----- nvinfo : EIATTR_CUDA_API_VERSION
	.align		4
        /*0000*/ 	.byte	0x04, 0x37
        /*0002*/ 	.short	(.L_31 - .L_30)
.L_30:
        /*0004*/ 	.word	0x00000082


	//----- nvinfo : EIATTR_KPARAM_INFO
	.align		4
.L_31:
        /*0008*/ 	.byte	0x04, 0x17
        /*000a*/ 	.short	(.L_33 - .L_32)
.L_32:
        /*000c*/ 	.word	0x00000000
        /*0010*/ 	.short	0x0000
        /*0012*/ 	.short	0x0000
        /*0014*/ 	.byte	0x00, 0xf0, 0x01, 0x20


	//----- nvinfo : EIATTR_AT_ENTRY_FRAGMENTS
	.align		4
.L_33:
        /*0018*/ 	.byte	0x04, 0x4f
        /*001a*/ 	.short	(.L_35 - .L_34)


	//   ....[0]....
.L_34:
        /*001c*/ 	.word	0x00000006


	//----- nvinfo : EIATTR_RESERVED_SMEM_USED
	.align		4
.L_35:
        /*0020*/ 	.byte	0x01, 0x41
	.zero		2


	//----- nvinfo : EIATTR_SPARSE_MMA_MASK
	.align		4
        /*0024*/ 	.byte	0x03, 0x50
        /*0026*/ 	.short	0x0000


	//----- nvinfo : EIATTR_TCGEN05_1CTA_USED
	.align		4
        /*0028*/ 	.byte	0x01, 0x51
	.zero		2


	//----- nvinfo : EIATTR_MAXREG_COUNT
	.align		4
        /*002c*/ 	.byte	0x03, 0x1b
        /*002e*/ 	.short	0x00ff


	//----- nvinfo : EIATTR_NUM_BARRIERS
	.align		4
        /*0030*/ 	.byte	0x02, 0x4c
        /*0032*/ 	.byte	0x07
	.zero		1


	//----- nvinfo : EIATTR_EXTERNS
	.align		4
        /*0034*/ 	.byte	0x04, 0x0f
        /*0036*/ 	.short	(.L_37 - .L_36)


	//   ....[0]....
	.align		4
.L_36:
        /*0038*/ 	.word	index@(__assertfail)


	//----- nvinfo : EIATTR_MERCURY_ISA_VERSION
	.align		4
.L_37:
        /*003c*/ 	.byte	0x03, 0x5f
        /*003e*/ 	.short	0x0101


	//----- nvinfo : EIATTR_INT_WARP_WIDE_INSTR_OFFSETS
	.align		4
        /*0040*/ 	.byte	0x04, 0x31
        /*0042*/ 	.short	(.L_39 - .L_38)


	//   ....[0]....
.L_38:
        /*0044*/ 	.word	0x00002030


	//   ....[1]....
        /*0048*/ 	.word	0x00004470


	//   ....[2]....
        /*004c*/ 	.word	0x00004490


	//   ....[3]....
        /*0050*/ 	.word	0x000044c0


	//   ....[4]....
        /*0054*/ 	.word	0x00004df0


	//   ....[5]....
        /*0058*/ 	.word	0x00004e60


	//   ....[6]....
        /*005c*/ 	.word	0x00005040


	//   ....[7]....
        /*0060*/ 	.word	0x000051a0


	//----- nvinfo : EIATTR_COOP_GROUP_MASK_REGIDS
	.align		4
.L_39:
        /*0064*/ 	.byte	0x04, 0x29
        /*0066*/ 	.short	(.L_41 - .L_40)


	//   ....[0]....
.L_40:
        /*0068*/ 	.word	0xffffffff


	//   ....[1]....
        /*006c*/ 	.word	0xffffffff


	//   ....[2]....
        /*0070*/ 	.word	0xffffffff


	//   ....[3]....
        /*0074*/ 	.word	0xffffffff


	//   ....[4]....
        /*0078*/ 	.word	0xffffffff


	//   ....[5]....
        /*007c*/ 	.word	0xffffffff


	//   ....[6]....
        /*0080*/ 	.word	0xffffffff


	//   ....[7]....
        /*0084*/ 	.word	0xffffffff


	//   ....[8]....
        /*0088*/ 	.word	0xffffffff


	//   ....[9]....
        /*008c*/ 	.word	0xffffffff


	//   ....[10]....
        /*0090*/ 	.word	0xffffffff


	//   ....[11]....
        /*0094*/ 	.word	0xffffffff


	//   ....[12]....
        /*0098*/ 	.word	0xffffffff


	//----- nvinfo : EIATTR_COOP_GROUP_INSTR_OFFSETS
	.align		4
.L_41:
        /*009c*/ 	.byte	0x04, 0x28
        /*009e*/ 	.short	(.L_43 - .L_42)


	//   ....[0]....
.L_42:
        /*00a0*/ 	.word	0x00000090


	//   ....[1]....
        /*00a4*/ 	.word	0x000004d0


	//   ....[2]....
        /*00a8*/ 	.word	0x000008f0


	//   ....[3]....
        /*00ac*/ 	.word	0x00000a50


	//   ....[4]....
        /*00b0*/ 	.word	0x00000b50


	//   ....[5]....
        /*00b4*/ 	.word	0x00000cc0


	//   ....[6]....
        /*00b8*/ 	.word	0x00000e60


	//   ....[7]....
        /*00bc*/ 	.word	0x00001f10


	//   ....[8]....
        /*00c0*/ 	.word	0x00003830


	//   ....[9]....
        /*00c4*/ 	.word	0x00003a40


	//   ....[10]....
        /*00c8*/ 	.word	0x00003a70


	//   ....[11]....
        /*00cc*/ 	.word	0x00004350


	//   ....[12]....
        /*00d0*/ 	.word	0x00004580


	//----- nvinfo : EIATTR_VRC_CTA_INIT_COUNT
	.align		4
.L_43:
        /*00d4*/ 	.byte	0x02, 0x4a
        /*00d6*/ 	.byte	0x80
	.zero		1


	//----- nvinfo : EIATTR_SYSCALL_OFFSETS
	.align		4
        /*00d8*/ 	.byte	0x04, 0x46
        /*00da*/ 	.short	(.L_45 - .L_44)


	//   ....[0]....
.L_44:
        /*00dc*/ 	.word	0x00005bd0


	//   ....[1]....
        /*00e0*/ 	.word	0x00005d10


	//   ....[2]....
        /*00e4*/ 	.word	0x00006570


	//   ....[3]....
        /*00e8*/ 	.word	0x00007b80


	//----- nvinfo : EIATTR_MBARRIER_INSTR_OFFSETS
	.align		4
.L_45:
        /*00ec*/ 	.byte	0x04, 0x39
        /*00ee*/ 	.short	(.L_47 - .L_46)


	//   ....[0]....
.L_46:
        /*00f0*/ 	.word	0x000005d0
        /*00f4*/ 	.word	0x000000ff
        /*00f8*/ 	.word	0x00000000
        /*00fc*/ 	.short	0x0100
        /*00fe*/ 	.byte	0x05
	.zero		1


	//   ....[1]....
        /*0100*/ 	.word	0x000005e0
        /*0104*/ 	.word	0x000000ff
        /*0108*/ 	.word	0x000000c0
        /*010c*/ 	.short	0x0100
        /*010e*/ 	.byte	0x05
	.zero		1


	//   ....[2]....
        /*0110*/ 	.word	0x000005f0
        /*0114*/ 	.word	0x000000ff
        /*0118*/ 	.word	0x00000008
        /*011c*/ 	.short	0x0100
        /*011e*/ 	.byte	0x05
	.zero		1


	//   ....[3]....
        /*0120*/ 	.word	0x00000600
        /*0124*/ 	.word	0x000000ff
        /*0128*/ 	.word	0x000000c8
        /*012c*/ 	.short	0x0100
        /*012e*/ 	.byte	0x05
	.zero		1


	//   ....[4]....
        /*0130*/ 	.word	0x00000610
        /*0134*/ 	.word	0x000000ff
        /*0138*/ 	.word	0x00000010
        /*013c*/ 	.short	0x0100
        /*013e*/ 	.byte	0x05
	.zero		1


	//   ....[5]....
        /*0140*/ 	.word	0x00000620
        /*0144*/ 	.word	0x000000ff
        /*0148*/ 	.word	0x000000d0
        /*014c*/ 	.short	0x0100
        /*014e*/ 	.byte	0x05
	.zero		1


	//   ....[6]....
        /*0150*/ 	.word	0x00000630
        /*0154*/ 	.word	0x000000ff
        /*0158*/ 	.word	0x00000018
        /*015c*/ 	.short	0x0100
        /*015e*/ 	.byte	0x05
	.zero		1


	//   ....[7]....
        /*0160*/ 	.word	0x00000640
        /*0164*/ 	.word	0x000000ff
        /*0168*/ 	.word	0x000000d8
        /*016c*/ 	.short	0x0100
        /*016e*/ 	.byte	0x05
	.zero		1


	//   ....[8]....
        /*0170*/ 	.word	0x00000650
        /*0174*/ 	.word	0x000000ff
        /*0178*/ 	.word	0x00000020
        /*017c*/ 	.short	0x0100
        /*017e*/ 	.byte	0x05
	.zero		1


	//   ....[9]....
        /*0180*/ 	.word	0x00000660
        /*0184*/ 	.word	0x000000ff
        /*0188*/ 	.word	0x000000e0
        /*018c*/ 	.short	0x0100
        /*018e*/ 	.byte	0x05
	.zero		1


	//   ....[10]....
        /*0190*/ 	.word	0x00000670
        /*0194*/ 	.word	0x000000ff
        /*0198*/ 	.word	0x00000028
        /*019c*/ 	.short	0x0100
        /*019e*/ 	.byte	0x05
	.zero		1


	//   ....[11]....
        /*01a0*/ 	.word	0x00000680
        /*01a4*/ 	.word	0x000000ff
        /*01a8*/ 	.word	0x000000e8
        /*01ac*/ 	.short	0x0100
        /*01ae*/ 	.byte	0x05
	.zero		1


	//   ....[12]....
        /*01b0*/ 	.word	0x00000690
        /*01b4*/ 	.word	0x000000ff
        /*01b8*/ 	.word	0x00000030
        /*01bc*/ 	.short	0x0100
        /*01be*/ 	.byte	0x05
	.zero		1


	//   ....[13]....
        /*01c0*/ 	.word	0x000006a0
        /*01c4*/ 	.word	0x000000ff
        /*01c8*/ 	.word	0x000000f0
        /*01cc*/ 	.short	0x0100
        /*01ce*/ 	.byte	0x05
	.zero		1


	//   ....[14]....
        /*01d0*/ 	.word	0x000006b0
        /*01d4*/ 	.word	0x000000ff
        /*01d8*/ 	.word	0x00000038
        /*01dc*/ 	.short	0x0100
        /*01de*/ 	.byte	0x05
	.zero		1


	//   ....[15]....
        /*01e0*/ 	.word	0x000006c0
        /*01e4*/ 	.word	0x000000ff
        /*01e8*/ 	.word	0x000000f8
        /*01ec*/ 	.short	0x0100
        /*01ee*/ 	.byte	0x05
	.zero		1


	//   ....[16]....
        /*01f0*/ 	.word	0x000006d0
        /*01f4*/ 	.word	0x000000ff
        /*01f8*/ 	.word	0x00000040
        /*01fc*/ 	.short	0x0100
        /*01fe*/ 	.byte	0x05
	.zero		1


	//   ....[17]....
        /*0200*/ 	.word	0x000006e0
        /*0204*/ 	.word	0x000000ff
        /*0208*/ 	.word	0x00000100
        /*020c*/ 	.short	0x0100
        /*020e*/ 	.byte	0x05
	.zero		1


	//   ....[18]....
        /*0210*/ 	.word	0x000006f0
        /*0214*/ 	.word	0x000000ff
        /*0218*/ 	.word	0x00000048
        /*021c*/ 	.short	0x0100
        /*021e*/ 	.byte	0x05
	.zero		1


	//   ....[19]....
        /*0220*/ 	.word	0x00000700
        /*0224*/ 	.word	0x000000ff
        /*0228*/ 	.word	0x00000108
        /*022c*/ 	.short	0x0100
        /*022e*/ 	.byte	0x05
	.zero		1


	//   ....[20]....
        /*0230*/ 	.word	0x00000710
        /*0234*/ 	.word	0x000000ff
        /*0238*/ 	.word	0x00000050
        /*023c*/ 	.short	0x0100
        /*023e*/ 	.byte	0x05
	.zero		1


	//   ....[21]....
        /*0240*/ 	.word	0x00000720
        /*0244*/ 	.word	0x000000ff
        /*0248*/ 	.word	0x00000110
        /*024c*/ 	.short	0x0100
        /*024e*/ 	.byte	0x05
	.zero		1


	//   ....[22]....
        /*0250*/ 	.word	0x00000730
        /*0254*/ 	.word	0x000000ff
        /*0258*/ 	.word	0x00000058
        /*025c*/ 	.short	0x0100
        /*025e*/ 	.byte	0x05
	.zero		1


	//   ....[23]....
        /*0260*/ 	.word	0x00000740
        /*0264*/ 	.word	0x000000ff
        /*0268*/ 	.word	0x00000118
        /*026c*/ 	.short	0x0100
        /*026e*/ 	.byte	0x05
	.zero		1


	//   ....[24]....
        /*0270*/ 	.word	0x00000750
        /*0274*/ 	.word	0x000000ff
        /*0278*/ 	.word	0x00000060
        /*027c*/ 	.short	0x0100
        /*027e*/ 	.byte	0x05
	.zero		1


	//   ....[25]....
        /*0280*/ 	.word	0x00000760
        /*0284*/ 	.word	0x000000ff
        /*0288*/ 	.word	0x00000120
        /*028c*/ 	.short	0x0100
        /*028e*/ 	.byte	0x05
	.zero		1


	//   ....[26]....
        /*0290*/ 	.word	0x00000770
        /*0294*/ 	.word	0x000000ff
        /*0298*/ 	.word	0x00000068
        /*029c*/ 	.short	0x0100
        /*029e*/ 	.byte	0x05
	.zero		1


	//   ....[27]....
        /*02a0*/ 	.word	0x00000780
        /*02a4*/ 	.word	0x000000ff
        /*02a8*/ 	.word	0x00000128
        /*02ac*/ 	.short	0x0100
        /*02ae*/ 	.byte	0x05
	.zero		1


	//   ....[28]....
        /*02b0*/ 	.word	0x00000790
        /*02b4*/ 	.word	0x000000ff
        /*02b8*/ 	.word	0x00000070
        /*02bc*/ 	.short	0x0100
        /*02be*/ 	.byte	0x05
	.zero		1


	//   ....[29]....
        /*02c0*/ 	.word	0x000007a0
        /*02c4*/ 	.word	0x000000ff
        /*02c8*/ 	.word	0x00000130
        /*02cc*/ 	.short	0x0100
        /*02ce*/ 	.byte	0x05
	.zero		1


	//   ....[30]....
        /*02d0*/ 	.word	0x000007b0
        /*02d4*/ 	.word	0x000000ff
        /*02d8*/ 	.word	0x00000078
        /*02dc*/ 	.short	0x0100
        /*02de*/ 	.byte	0x05
	.zero		1


	//   ....[31]....
        /*02e0*/ 	.word	0x000007c0
        /*02e4*/ 	.word	0x000000ff
        /*02e8*/ 	.word	0x00000138
        /*02ec*/ 	.short	0x0100
        /*02ee*/ 	.byte	0x05
	.zero		1


	//   ....[32]....
        /*02f0*/ 	.word	0x000007d0
        /*02f4*/ 	.word	0x000000ff
        /*02f8*/ 	.word	0x00000080
        /*02fc*/ 	.short	0x0100
        /*02fe*/ 	.byte	0x05
	.zero		1


	//   ....[33]....
        /*0300*/ 	.word	0x000007e0
        /*0304*/ 	.word	0x000000ff
        /*0308*/ 	.word	0x00000140
        /*030c*/ 	.short	0x0100
        /*030e*/ 	.byte	0x05
	.zero		1


	//   ....[34]....
        /*0310*/ 	.word	0x000007f0
        /*0314*/ 	.word	0x000000ff
        /*0318*/ 	.word	0x00000088
        /*031c*/ 	.short	0x0100
        /*031e*/ 	.byte	0x05
	.zero		1


	//   ....[35]....
        /*0320*/ 	.word	0x00000800
        /*0324*/ 	.word	0x000000ff
        /*0328*/ 	.word	0x00000148
        /*032c*/ 	.short	0x0100
        /*032e*/ 	.byte	0x05
	.zero		1


	//   ....[36]....
        /*0330*/ 	.word	0x00000810
        /*0334*/ 	.word	0x000000ff
        /*0338*/ 	.word	0x00000090
        /*033c*/ 	.short	0x0100
        /*033e*/ 	.byte	0x05
	.zero		1


	//   ....[37]....
        /*0340*/ 	.word	0x00000820
        /*0344*/ 	.word	0x000000ff
        /*0348*/ 	.word	0x00000150
        /*034c*/ 	.short	0x0100
        /*034e*/ 	.byte	0x05
	.zero		1


	//   ....[38]....
        /*0350*/ 	.word	0x00000830
        /*0354*/ 	.word	0x000000ff
        /*0358*/ 	.word	0x00000098
        /*035c*/ 	.short	0x0100
        /*035e*/ 	.byte	0x05
	.zero		1


	//   ....[39]....
        /*0360*/ 	.word	0x00000840
        /*0364*/ 	.word	0x000000ff
        /*0368*/ 	.word	0x00000158
        /*036c*/ 	.short	0x0100
        /*036e*/ 	.byte	0x05
	.zero		1


	//   ....[40]....
        /*0370*/ 	.word	0x00000850
        /*0374*/ 	.word	0x000000ff
        /*0378*/ 	.word	0x000000a0
        /*037c*/ 	.short	0x0100
        /*037e*/ 	.byte	0x05
	.zero		1


	//   ....[41]....
        /*0380*/ 	.word	0x00000860
        /*0384*/ 	.word	0x000000ff
        /*0388*/ 	.word	0x00000160
        /*038c*/ 	.short	0x0100
        /*038e*/ 	.byte	0x05
	.zero		1


	//   ....[42]....
        /*0390*/ 	.word	0x00000870
        /*0394*/ 	.word	0x000000ff
        /*0398*/ 	.word	0x000000a8
        /*039c*/ 	.short	0x0100
        /*039e*/ 	.byte	0x05
	.zero		1


	//   ....[43]....
        /*03a0*/ 	.word	0x00000880
        /*03a4*/ 	.word	0x000000ff
        /*03a8*/ 	.word	0x00000168
        /*03ac*/ 	.short	0x0100
        /*03ae*/ 	.byte	0x05
	.zero		1


	//   ....[44]....
        /*03b0*/ 	.word	0x00000890
        /*03b4*/ 	.word	0x000000ff
        /*03b8*/ 	.word	0x000000b0
        /*03bc*/ 	.short	0x0100
        /*03be*/ 	.byte	0x05
	.zero		1


	//   ....[45]....
        /*03c0*/ 	.word	0x000008a0
        /*03c4*/ 	.word	0x000000ff
        /*03c8*/ 	.word	0x00000170
        /*03cc*/ 	.short	0x0100
        /*03ce*/ 	.byte	0x05
	.zero		1


	//   ....[46]....
        /*03d0*/ 	.word	0x000008b0
        /*03d4*/ 	.word	0x000000ff
        /*03d8*/ 	.word	0x000000b8
        /*03dc*/ 	.short	0x0100
        /*03de*/ 	.byte	0x05
	.zero		1


	//   ....[47]....
        /*03e0*/ 	.word	0x000008c0
        /*03e4*/ 	.word	0x000000ff
        /*03e8*/ 	.word	0x00000178
        /*03ec*/ 	.short	0x0100
        /*03ee*/ 	.byte	0x05
	.zero		1


	//   ....[48]....
        /*03f0*/ 	.word	0x00000a00
        /*03f4*/ 	.word	0x000000ff
        /*03f8*/ 	.word	0x00000180
        /*03fc*/ 	.short	0x0100
        /*03fe*/ 	.byte	0x07
	.zero		1


	//   ....[49]....
        /*0400*/ 	.word	0x00000a10
        /*0404*/ 	.word	0x000000ff
        /*0408*/ 	.word	0x00000190
        /*040c*/ 	.short	0x0100
        /*040e*/ 	.byte	0x07
	.zero		1


	//   ....[50]....
        /*0410*/ 	.word	0x00000a20
        /*0414*/ 	.word	0x000000ff
        /*0418*/ 	.word	0x00000188
        /*041c*/ 	.short	0x0100
        /*041e*/ 	.byte	0x07
	.zero		1


	//   ....[51]....
        /*0420*/ 	.word	0x00000a30
        /*0424*/ 	.word	0x000000ff
        /*0428*/ 	.word	0x00000198
        /*042c*/ 	.short	0x0100
        /*042e*/ 	.byte	0x07
	.zero		1


	//   ....[52]....
        /*0430*/ 	.word	0x00000b20
        /*0434*/ 	.word	0x000000ff
        /*0438*/ 	.word	0x000001a0
        /*043c*/ 	.short	0x0100
        /*043e*/ 	.byte	0x05
	.zero		1


	//   ....[53]....
        /*0440*/ 	.word	0x00000b30
        /*0444*/ 	.word	0x000000ff
        /*0448*/ 	.word	0x000001a8
        /*044c*/ 	.short	0x0100
        /*044e*/ 	.byte	0x05
	.zero		1


	//   ....[54]....
        /*0450*/ 	.word	0x00000c70
        /*0454*/ 	.word	0x000000ff
        /*0458*/ 	.word	0x000001b0
        /*045c*/ 	.short	0x0100
        /*045e*/ 	.byte	0x05
	.zero		1


	//   ....[55]....
        /*0460*/ 	.word	0x00000c80
        /*0464*/ 	.word	0x000000ff
        /*0468*/ 	.word	0x000001c0
        /*046c*/ 	.short	0x0100
        /*046e*/ 	.byte	0x05
	.zero		1


	//   ....[56]....
        /*0470*/ 	.word	0x00000c90
        /*0474*/ 	.word	0x000000ff
        /*0478*/ 	.word	0x000001b8
        /*047c*/ 	.short	0x0100
        /*047e*/ 	.byte	0x05
	.zero		1


	//   ....[57]....
        /*0480*/ 	.word	0x00000ca0
        /*0484*/ 	.word	0x000000ff
        /*0488*/ 	.word	0x000001c8
        /*048c*/ 	.short	0x0100
        /*048e*/ 	.byte	0x05
	.zero		1


	//   ....[58]....
        /*0490*/ 	.word	0x00000dd0
        /*0494*/ 	.word	0x000000ff
        /*0498*/ 	.word	0x000001d0
        /*049c*/ 	.short	0x0100
        /*049e*/ 	.byte	0x07
	.zero		1


	//   ....[59]....
        /*04a0*/ 	.word	0x00000de0
        /*04a4*/ 	.word	0x000000ff
        /*04a8*/ 	.word	0x000001f0
        /*04ac*/ 	.short	0x0100
        /*04ae*/ 	.byte	0x07
	.zero		1


	//   ....[60]....
        /*04b0*/ 	.word	0x00000df0
        /*04b4*/ 	.word	0x000000ff
        /*04b8*/ 	.word	0x000001d8
        /*04bc*/ 	.short	0x0100
        /*04be*/ 	.byte	0x07
	.zero		1


	//   ....[61]....
        /*04c0*/ 	.word	0x00000e00
        /*04c4*/ 	.word	0x000000ff
        /*04c8*/ 	.word	0x000001f8
        /*04cc*/ 	.short	0x0100
        /*04ce*/ 	.byte	0x07
	.zero		1


	//   ....[62]....
        /*04d0*/ 	.word	0x00000e10
        /*04d4*/ 	.word	0x000000ff
        /*04d8*/ 	.word	0x000001e0
        /*04dc*/ 	.short	0x0100
        /*04de*/ 	.byte	0x07
	.zero		1


	//   ....[63]....
        /*04e0*/ 	.word	0x00000e20
        /*04e4*/ 	.word	0x000000ff
        /*04e8*/ 	.word	0x00000200
        /*04ec*/ 	.short	0x0100
        /*04ee*/ 	.byte	0x07
	.zero		1


	//   ....[64]....
        /*04f0*/ 	.word	0x00000e30
        /*04f4*/ 	.word	0x000000ff
        /*04f8*/ 	.word	0x000001e8
        /*04fc*/ 	.short	0x0100
        /*04fe*/ 	.byte	0x07
	.zero		1


	//   ....[65]....
        /*0500*/ 	.word	0x00000e40
        /*0504*/ 	.word	0x000000ff
        /*0508*/ 	.word	0x00000208
        /*050c*/ 	.short	0x0100
        /*050e*/ 	.byte	0x07
	.zero		1


	//   ....[66]....
        /*0510*/ 	.word	0x00000f30
        /*0514*/ 	.word	0x000000ff
        /*0518*/ 	.word	0x00000210
        /*051c*/ 	.short	0x0100
        /*051e*/ 	.byte	0x05
	.zero		1


	//   ....[67]....
        /*0520*/ 	.word	0x00000f40
        /*0524*/ 	.word	0x000000ff
        /*0528*/ 	.word	0x00000220
        /*052c*/ 	.short	0x0100
        /*052e*/ 	.byte	0x05
	.zero		1


	//   ....[68]....
        /*0530*/ 	.word	0x00000f50
        /*0534*/ 	.word	0x000000ff
        /*0538*/ 	.word	0x00000218
        /*053c*/ 	.short	0x0100
        /*053e*/ 	.byte	0x05
	.zero		1


	//   ....[69]....
        /*0540*/ 	.word	0x00000f60
        /*0544*/ 	.word	0x000000ff
        /*0548*/ 	.word	0x00000228
        /*054c*/ 	.short	0x0100
        /*054e*/ 	.byte	0x05
	.zero		1


	//   ....[70]....
        /*0550*/ 	.word	0x00001830
        /*0554*/ 	.word	0x00000003
        /*0558*/ 	.word	0x00000220
        /*055c*/ 	.short	0x010a
        /*055e*/ 	.byte	0xff
	.zero		1


	//   ....[71]....
        /*0560*/ 	.word	0x00001860
        /*0564*/ 	.word	0x00000003
        /*0568*/ 	.word	0x00000210
        /*056c*/ 	.short	0x0101
        /*056e*/ 	.byte	0xff
	.zero		1


	//   ....[72]....
        /*0570*/ 	.word	0x00001930
        /*0574*/ 	.word	0x000000ff
        /*0578*/ 	.word	0x000000c0
        /*057c*/ 	.short	0x010a
        /*057e*/ 	.byte	0x08
	.zero		1


	//   ....[73]....
        /*0580*/ 	.word	0x000019d0
        /*0584*/ 	.word	0x000000ff
        /*0588*/ 	.word	0x000000c0
        /*058c*/ 	.short	0x010a
        /*058e*/ 	.byte	0x21
	.zero		1


	//   ....[74]....
        /*0590*/ 	.word	0x00001b30
        /*0594*/ 	.word	0x000000ff
        /*0598*/ 	.word	0x000000c0
        /*059c*/ 	.short	0x010a
        /*059e*/ 	.byte	0x08
	.zero		1


	//   ....[75]....
        /*05a0*/ 	.word	0x00001c20
        /*05a4*/ 	.word	0x000000ff
        /*05a8*/ 	.word	0x000001a8
        /*05ac*/ 	.short	0x0101
        /*05ae*/ 	.byte	0x04
	.zero		1


	//   ....[76]....
        /*05b0*/ 	.word	0x00001c40
        /*05b4*/ 	.word	0x000000ff
        /*05b8*/ 	.word	0x000000c0
        /*05bc*/ 	.short	0x010a
        /*05be*/ 	.byte	0x08
	.zero		1


	//   ....[77]....
        /*05c0*/ 	.word	0x00001cc0
        /*05c4*/ 	.word	0x000000ff
        /*05c8*/ 	.word	0x000000c0
        /*05cc*/ 	.short	0x010a
        /*05ce*/ 	.byte	0x11
	.zero		1


	//   ....[78]....
        /*05d0*/ 	.word	0x00001e20
        /*05d4*/ 	.word	0x000000ff
        /*05d8*/ 	.word	0x000000c0
        /*05dc*/ 	.short	0x010a
        /*05de*/ 	.byte	0x08
	.zero		1


	//   ....[79]....
        /*05e0*/ 	.word	0x00001f40
        /*05e4*/ 	.word	0x00000002
        /*05e8*/ 	.word	0x000001b0
        /*05ec*/ 	.short	0x010a
        /*05ee*/ 	.byte	0xff
	.zero		1


	//   ....[80]....
        /*05f0*/ 	.word	0x00002000
        /*05f4*/ 	.word	0x00000002
        /*05f8*/ 	.word	0x00000000
        /*05fc*/ 	.short	0x0101
        /*05fe*/ 	.byte	0xff
	.zero		1


	//   ....[81]....
        /*0600*/ 	.word	0x00002560
        /*0604*/ 	.word	0x000000ff
        /*0608*/ 	.word	0x00000000
        /*060c*/ 	.short	0x010a
        /*060e*/ 	.byte	0x05
	.zero		1


	//   ....[82]....
        /*0610*/ 	.word	0x000025f0
        /*0614*/ 	.word	0x000000ff
        /*0618*/ 	.word	0x00000000
        /*061c*/ 	.short	0x010a
        /*061e*/ 	.byte	0x05
	.zero		1


	//   ....[83]....
        /*0620*/ 	.word	0x00002680
        /*0624*/ 	.word	0x000000ff
        /*0628*/ 	.word	0x00000000
        /*062c*/ 	.short	0x010a
        /*062e*/ 	.byte	0x05
	.zero		1


	//   ....[84]....
        /*0630*/ 	.word	0x00002710
        /*0634*/ 	.word	0x000000ff
        /*0638*/ 	.word	0x00000000
        /*063c*/ 	.short	0x010a
        /*063e*/ 	.byte	0x05
	.zero		1


	//   ....[85]....
        /*0640*/ 	.word	0x000027a0
        /*0644*/ 	.word	0x000000ff
        /*0648*/ 	.word	0x00000000
        /*064c*/ 	.short	0x010a
        /*064e*/ 	.byte	0x05
	.zero		1


	//   ....[86]....
        /*0650*/ 	.word	0x00002830
        /*0654*/ 	.word	0x000000ff
        /*0658*/ 	.word	0x00000000
        /*065c*/ 	.short	0x010a
        /*065e*/ 	.byte	0x05
	.zero		1


	//   ....[87]....
        /*0660*/ 	.word	0x000028c0
        /*0664*/ 	.word	0x000000ff
        /*0668*/ 	.word	0x00000000
        /*066c*/ 	.short	0x010a
        /*066e*/ 	.byte	0x05
	.zero		1


	//   ....[88]....
        /*0670*/ 	.word	0x00002950
        /*0674*/ 	.word	0x000000ff
        /*0678*/ 	.word	0x00000000
        /*067c*/ 	.short	0x010a
        /*067e*/ 	.byte	0x05
	.zero		1


	//   ....[89]....
        /*0680*/ 	.word	0x000029e0
        /*0684*/ 	.word	0x000000ff
        /*0688*/ 	.word	0x00000000
        /*068c*/ 	.short	0x010a
        /*068e*/ 	.byte	0x05
	.zero		1


	//   ....[90]....
        /*0690*/ 	.word	0x00002a70
        /*0694*/ 	.word	0x000000ff
        /*0698*/ 	.word	0x00000000
        /*069c*/ 	.short	0x010a
        /*069e*/ 	.byte	0x05
	.zero		1


	//   ....[91]....
        /*06a0*/ 	.word	0x00002b00
        /*06a4*/ 	.word	0x000000ff
        /*06a8*/ 	.word	0x00000000
        /*06ac*/ 	.short	0x010a
        /*06ae*/ 	.byte	0x05
	.zero		1


	//   ....[92]....
        /*06b0*/ 	.word	0x00002b90
        /*06b4*/ 	.word	0x000000ff
        /*06b8*/ 	.word	0x00000000
        /*06bc*/ 	.short	0x010a
        /*06be*/ 	.byte	0x05
	.zero		1


	//   ....[93]....
        /*06c0*/ 	.word	0x00002c20
        /*06c4*/ 	.word	0x000000ff
        /*06c8*/ 	.word	0x00000000
        /*06cc*/ 	.short	0x010a
        /*06ce*/ 	.byte	0x05
	.zero		1


	//   ....[94]....
        /*06d0*/ 	.word	0x00002cb0
        /*06d4*/ 	.word	0x000000ff
        /*06d8*/ 	.word	0x00000000
        /*06dc*/ 	.short	0x010a
        /*06de*/ 	.byte	0x05
	.zero		1


	//   ....[95]....
        /*06e0*/ 	.word	0x00002d40
        /*06e4*/ 	.word	0x000000ff
        /*06e8*/ 	.word	0x00000000
        /*06ec*/ 	.short	0x010a
        /*06ee*/ 	.byte	0x05
	.zero		1


	//   ....[96]....
        /*06f0*/ 	.word	0x00002dd0
        /*06f4*/ 	.word	0x000000ff
        /*06f8*/ 	.word	0x00000000
        /*06fc*/ 	.short	0x010a
        /*06fe*/ 	.byte	0x05
	.zero		1


	//   ....[97]....
        /*0700*/ 	.word	0x00002e60
        /*0704*/ 	.word	0x000000ff
        /*0708*/ 	.word	0x00000000
        /*070c*/ 	.short	0x010a
        /*070e*/ 	.byte	0x05
	.zero		1


	//   ....[98]....
        /*0710*/ 	.word	0x00002ef0
        /*0714*/ 	.word	0x000000ff
        /*0718*/ 	.word	0x00000000
        /*071c*/ 	.short	0x010a
        /*071e*/ 	.byte	0x05
	.zero		1


	//   ....[99]....
        /*0720*/ 	.word	0x00002f80
        /*0724*/ 	.word	0x000000ff
        /*0728*/ 	.word	0x00000000
        /*072c*/ 	.short	0x010a
        /*072e*/ 	.byte	0x05
	.zero		1


	//   ....[100]....
        /*0730*/ 	.word	0x00003010
        /*0734*/ 	.word	0x000000ff
        /*0738*/ 	.word	0x00000000
        /*073c*/ 	.short	0x010a
        /*073e*/ 	.byte	0x05
	.zero		1


	//   ....[101]....
        /*0740*/ 	.word	0x000030a0
        /*0744*/ 	.word	0x000000ff
        /*0748*/ 	.word	0x00000000
        /*074c*/ 	.short	0x010a
        /*074e*/ 	.byte	0x05
	.zero		1


	//   ....[102]....
        /*0750*/ 	.word	0x00003130
        /*0754*/ 	.word	0x000000ff
        /*0758*/ 	.word	0x00000000
        /*075c*/ 	.short	0x010a
        /*075e*/ 	.byte	0x05
	.zero		1


	//   ....[103]....
        /*0760*/ 	.word	0x000031c0
        /*0764*/ 	.word	0x000000ff
        /*0768*/ 	.word	0x00000000
        /*076c*/ 	.short	0x010a
        /*076e*/ 	.byte	0x05
	.zero		1


	//   ....[104]....
        /*0770*/ 	.word	0x00003260
        /*0774*/ 	.word	0x00000000
        /*0778*/ 	.word	0x00000000
        /*077c*/ 	.short	0x010a
        /*077e*/ 	.byte	0xff
	.zero		1


	//   ....[105]....
        /*0780*/ 	.word	0x00003380
        /*0784*/ 	.word	0x00000000
        /*0788*/ 	.word	0x00000210
        /*078c*/ 	.short	0x010a
        /*078e*/ 	.byte	0xff
	.zero		1


	//   ....[106]....
        /*0790*/ 	.word	0x000033e0
        /*0794*/ 	.word	0x00000004
        /*0798*/ 	.word	0x00000000
        /*079c*/ 	.short	0x0101
        /*079e*/ 	.byte	0xff
	.zero		1


	//   ....[107]....
        /*07a0*/ 	.word	0x00003400
        /*07a4*/ 	.word	0x000000ff
        /*07a8*/ 	.word	0x000001c0
        /*07ac*/ 	.short	0x010a
        /*07ae*/ 	.byte	0x05
	.zero		1


	//   ....[108]....
        /*07b0*/ 	.word	0x00003520
        /*07b4*/ 	.word	0x00000000
        /*07b8*/ 	.word	0x000001b0
        /*07bc*/ 	.short	0x010a
        /*07be*/ 	.byte	0xff
	.zero		1


	//   ....[109]....
        /*07c0*/ 	.word	0x00003630
        /*07c4*/ 	.word	0x00000000
        /*07c8*/ 	.word	0x00000000
        /*07cc*/ 	.short	0x0101
        /*07ce*/ 	.byte	0xff
	.zero		1


	//   ....[110]....
        /*07d0*/ 	.word	0x000036c0
        /*07d4*/ 	.word	0x000000ff
        /*07d8*/ 	.word	0x000001c0
        /*07dc*/ 	.short	0x0106
        /*07de*/ 	.byte	0x05
	.zero		1


	//   ....[111]....
        /*07e0*/ 	.word	0x000036e0
        /*07e4*/ 	.word	0x000000ff
        /*07e8*/ 	.word	0x000001c0
        /*07ec*/ 	.short	0x010a
        /*07ee*/ 	.byte	0x05
	.zero		1


	//   ....[112]....
        /*07f0*/ 	.word	0x00003770
        /*07f4*/ 	.word	0x000000ff
        /*07f8*/ 	.word	0x000001c0
        /*07fc*/ 	.short	0x0106
        /*07fe*/ 	.byte	0x04
	.zero		1


	//   ....[113]....
        /*0800*/ 	.word	0x000037b0
        /*0804*/ 	.word	0x00000000
        /*0808*/ 	.word	0x000001c0
        /*080c*/ 	.short	0x010a
        /*080e*/ 	.byte	0xff
	.zero		1


	//   ....[114]....
        /*0810*/ 	.word	0x00003c90
        /*0814*/ 	.word	0x00000000
        /*0818*/ 	.word	0x000001b0
        /*081c*/ 	.short	0x010a
        /*081e*/ 	.byte	0xff
	.zero		1


	//   ....[115]....
        /*0820*/ 	.word	0x00003d90
        /*0824*/ 	.word	0x00000003
        /*0828*/ 	.word	0x00000000
        /*082c*/ 	.short	0x0101
        /*082e*/ 	.byte	0xff
	.zero		1


	//   ....[116]....
        /*0830*/ 	.word	0x00003da0
        /*0834*/ 	.word	0x000000ff
        /*0838*/ 	.word	0x00000000
        /*083c*/ 	.short	0x010a
        /*083e*/ 	.byte	0x04
	.zero		1


	//   ....[117]....
        /*0840*/ 	.word	0x00003dc0
        /*0844*/ 	.word	0x000000ff
        /*0848*/ 	.word	0x000001f0
        /*084c*/ 	.short	0x010a
        /*084e*/ 	.byte	0x09
	.zero		1


	//   ....[118]....
        /*0850*/ 	.word	0x00003ea0
        /*0854*/ 	.word	0x000000ff
        /*0858*/ 	.word	0x00000000
        /*085c*/ 	.short	0x010a
        /*085e*/ 	.byte	0x07
	.zero		1


	//   ....[119]....
        /*0860*/ 	.word	0x00003fd0
        /*0864*/ 	.word	0x000000ff
        /*0868*/ 	.word	0x00000000
        /*086c*/ 	.short	0x010a
        /*086e*/ 	.byte	0x04
	.zero		1


	//   ....[120]....
        /*0870*/ 	.word	0x00004180
        /*0874*/ 	.word	0x000000ff
        /*0878*/ 	.word	0x00000000
        /*087c*/ 	.short	0x010a
        /*087e*/ 	.byte	0x05
	.zero		1


	//   ....[121]....
        /*0880*/ 	.word	0x00004210
        /*0884*/ 	.word	0x000000ff
        /*0888*/ 	.word	0x00000000
        /*088c*/ 	.short	0x010a
        /*088e*/ 	.byte	0x05
	.zero		1


	//   ....[122]....
        /*0890*/ 	.word	0x000042a0
        /*0894*/ 	.word	0x000000ff
        /*0898*/ 	.word	0x00000000
        /*089c*/ 	.short	0x010a
        /*089e*/ 	.byte	0x05
	.zero		1


	//   ....[123]....
        /*08a0*/ 	.word	0x00004330
        /*08a4*/ 	.word	0x000000ff
        /*08a8*/ 	.word	0x00000000
        /*08ac*/ 	.short	0x010a
        /*08ae*/ 	.byte	0x07
	.zero		1


	//   ....[124]....
        /*08b0*/ 	.word	0x00004790
        /*08b4*/ 	.word	0x00000000
        /*08b8*/ 	.word	0x000001b0
        /*08bc*/ 	.short	0x010a
        /*08be*/ 	.byte	0xff
	.zero		1


	//   ....[125]....
        /*08c0*/ 	.word	0x00004850
        /*08c4*/ 	.word	0x00000000
        /*08c8*/ 	.word	0x00000000
        /*08cc*/ 	.short	0x0101
        /*08ce*/ 	.byte	0xff
	.zero		1


	//   ....[126]....
        /*08d0*/ 	.word	0x00004b70
        /*08d4*/ 	.word	0x000000ff
        /*08d8*/ 	.word	0x000001a8
        /*08dc*/ 	.short	0x010a
        /*08de*/ 	.byte	0x07
	.zero		1


	//   ....[127]....
        /*08e0*/ 	.word	0x00004d60
        /*08e4*/ 	.word	0x000000ff
        /*08e8*/ 	.word	0x00000190
        /*08ec*/ 	.short	0x010a
        /*08ee*/ 	.byte	0x07
	.zero		1


	//   ....[128]....
        /*08f0*/ 	.word	0x00004f30
        /*08f4*/ 	.word	0x000000ff
        /*08f8*/ 	.word	0x00000180
        /*08fc*/ 	.short	0x010b
        /*08fe*/ 	.byte	0x07
	.zero		1


	//   ....[129]....
        /*0900*/ 	.word	0x00004fa0
        /*0904*/ 	.word	0x000000ff
        /*0908*/ 	.word	0x00000000
        /*090c*/ 	.short	0x0101
        /*090e*/ 	.byte	0x08
	.zero		1


	//   ....[130]....
        /*0910*/ 	.word	0x00004fd0
        /*0914*/ 	.word	0x000000ff
        /*0918*/ 	.word	0x00000198
        /*091c*/ 	.short	0x010a
        /*091e*/ 	.byte	0x07
	.zero		1


	//   ....[131]....
        /*0920*/ 	.word	0x000051e0
        /*0924*/ 	.word	0x000000ff
        /*0928*/ 	.word	0x00000188
        /*092c*/ 	.short	0x010b
        /*092e*/ 	.byte	0x07
	.zero		1


	//   ....[132]....
        /*0930*/ 	.word	0x00005200
        /*0934*/ 	.word	0x000000ff
        /*0938*/ 	.word	0x00000000
        /*093c*/ 	.short	0x0101
        /*093e*/ 	.byte	0x0d
	.zero		1


	//   ....[133]....
        /*0940*/ 	.word	0x00005230
        /*0944*/ 	.word	0x000000ff
        /*0948*/ 	.word	0x00000190
        /*094c*/ 	.short	0x010a
        /*094e*/ 	.byte	0x07
	.zero		1


	//   ....[134]....
        /*0950*/ 	.word	0x00005270
        /*0954*/ 	.word	0x00000000
        /*0958*/ 	.word	0x00000198
        /*095c*/ 	.short	0x010a
        /*095e*/ 	.byte	0xff
	.zero		1


	//   ....[135]....
        /*0960*/ 	.word	0x000055a0
        /*0964*/ 	.word	0x00000000
        /*0968*/ 	.word	0x000001b0
        /*096c*/ 	.short	0x010a
        /*096e*/ 	.byte	0xff
	.zero		1


	//   ....[136]....
        /*0970*/ 	.word	0x000056b0
        /*0974*/ 	.word	0x00000000
        /*0978*/ 	.word	0x00000000
        /*097c*/ 	.short	0x0101
        /*097e*/ 	.byte	0xff
	.zero		1


	//   ....[137]....
        /*0980*/ 	.word	0x00006110
        /*0984*/ 	.word	0x00000003
        /*0988*/ 	.word	0x00000180
        /*098c*/ 	.short	0x010a
        /*098e*/ 	.byte	0xff
	.zero		1


	//   ....[138]....
        /*0990*/ 	.word	0x00006150
        /*0994*/ 	.word	0x000000cf
        /*0998*/ 	.word	0x000001d0
        /*099c*/ 	.short	0x010a
        /*099e*/ 	.byte	0xff
	.zero		1


	//   ....[139]....
        /*09a0*/ 	.word	0x00006280
        /*09a4*/ 	.word	0x00000003
        /*09a8*/ 	.word	0x00000180
        /*09ac*/ 	.short	0x010a
        /*09ae*/ 	.byte	0xff
	.zero		1


	//   ....[140]....
        /*09b0*/ 	.word	0x000063e0
        /*09b4*/ 	.word	0x00000000
        /*09b8*/ 	.word	0x00000000
        /*09bc*/ 	.short	0x0101
        /*09be*/ 	.byte	0xff
	.zero		1


	//   ....[141]....
        /*09c0*/ 	.word	0x00006440
        /*09c4*/ 	.word	0x000000cf
        /*09c8*/ 	.word	0x000001d0
        /*09cc*/ 	.short	0x010a
        /*09ce*/ 	.byte	0xff
	.zero		1


	//   ....[142]....
        /*09d0*/ 	.word	0x000077f0
        /*09d4*/ 	.word	0x000000d2
        /*09d8*/ 	.word	0x00000180
        /*09dc*/ 	.short	0x010a
        /*09de*/ 	.byte	0xff
	.zero		1


	//   ....[143]....
        /*09e0*/ 	.word	0x000078c0
        /*09e4*/ 	.word	0x000000d2
        /*09e8*/ 	.word	0x00000180
        /*09ec*/ 	.short	0x010a
        /*09ee*/ 	.byte	0xff
	.zero		1


	//   ....[144]....
        /*09f0*/ 	.word	0x00007a00
        /*09f4*/ 	.word	0x00000003
        /*09f8*/ 	.word	0x00000000
        /*09fc*/ 	.short	0x0101
        /*09fe*/ 	.byte	0xff
	.zero		1


	//   ....[145]....
        /*0a00*/ 	.word	0x00007f10
        /*0a04*/ 	.word	0x000000ff
        /*0a08*/ 	.word	0x00000000
        /*0a0c*/ 	.short	0x0101
        /*0a0e*/ 	.byte	0x05
	.zero		1


	//   ....[146]....
        /*0a10*/ 	.word	0x00008e90
        /*0a14*/ 	.word	0x00000003
        /*0a18*/ 	.word	0x00000220
        /*0a1c*/ 	.short	0x010a
        /*0a1e*/ 	.byte	0xff
	.zero		1


	//   ....[147]....
        /*0a20*/ 	.word	0x00008ef0
        /*0a24*/ 	.word	0x00000002
        /*0a28*/ 	.word	0x000000c0
        /*0a2c*/ 	.short	0x010a
        /*0a2e*/ 	.byte	0xff
	.zero		1


	//   ....[148]....
        /*0a30*/ 	.word	0x00008f50
        /*0a34*/ 	.word	0x00000002
        /*0a38*/ 	.word	0x000000c0
        /*0a3c*/ 	.short	0x010a
        /*0a3e*/ 	.byte	0xff
	.zero		1


	//   ....[149]....
        /*0a40*/ 	.word	0x00008fa0
        /*0a44*/ 	.word	0x00000002
        /*0a48*/ 	.word	0x000001b0
        /*0a4c*/ 	.short	0x010a
        /*0a4e*/ 	.byte	0xff
	.zero		1


	//   ....[150]....
        /*0a50*/ 	.word	0x00009000
        /*0a54*/ 	.word	0x00000000
        /*0a58*/ 	.word	0x00000000
        /*0a5c*/ 	.short	0x010a
        /*0a5e*/ 	.byte	0xff
	.zero		1


	//   ....[151]....
        /*0a60*/ 	.word	0x00009060
        /*0a64*/ 	.word	0x00000000
        /*0a68*/ 	.word	0x00000000
        /*0a6c*/ 	.short	0x010a
        /*0a6e*/ 	.byte	0xff
	.zero		1


	//   ....[152]....
        /*0a70*/ 	.word	0x000090c0
        /*0a74*/ 	.word	0x00000000
        /*0a78*/ 	.word	0x00000000
        /*0a7c*/ 	.short	0x010a
        /*0a7e*/ 	.byte	0xff
	.zero		1


	//   ....[153]....
        /*0a80*/ 	.word	0x00009120
        /*0a84*/ 	.word	0x00000000
        /*0a88*/ 	.word	0x00000000
        /*0a8c*/ 	.short	0x010a
        /*0a8e*/ 	.byte	0xff
	.zero		1


	//   ....[154]....
        /*0a90*/ 	.word	0x00009180
        /*0a94*/ 	.word	0x00000000
        /*0a98*/ 	.word	0x00000000
        /*0a9c*/ 	.short	0x010a
        /*0a9e*/ 	.byte	0xff
	.zero		1


	//   ....[155]....
        /*0aa0*/ 	.word	0x000091e0
        /*0aa4*/ 	.word	0x00000000
        /*0aa8*/ 	.word	0x00000000
        /*0aac*/ 	.short	0x010a
        /*0aae*/ 	.byte	0xff
	.zero		1


	//   ....[156]....
        /*0ab0*/ 	.word	0x00009240
        /*0ab4*/ 	.word	0x00000000
        /*0ab8*/ 	.word	0x00000000
        /*0abc*/ 	.short	0x010a
        /*0abe*/ 	.byte	0xff
	.zero		1


	//   ....[157]....
        /*0ac0*/ 	.word	0x000092a0
        /*0ac4*/ 	.word	0x00000000
        /*0ac8*/ 	.word	0x00000000
        /*0acc*/ 	.short	0x010a
        /*0ace*/ 	.byte	0xff
	.zero		1


	//   ....[158]....
        /*0ad0*/ 	.word	0x00009300
        /*0ad4*/ 	.word	0x00000000
        /*0ad8*/ 	.word	0x00000000
        /*0adc*/ 	.short	0x010a
        /*0ade*/ 	.byte	0xff
	.zero		1


	//   ....[159]....
        /*0ae0*/ 	.word	0x00009360
        /*0ae4*/ 	.word	0x00000000
        /*0ae8*/ 	.word	0x00000000
        /*0aec*/ 	.short	0x010a
        /*0aee*/ 	.byte	0xff
	.zero		1


	//   ....[160]....
        /*0af0*/ 	.word	0x000093c0
        /*0af4*/ 	.word	0x00000000
        /*0af8*/ 	.word	0x00000000
        /*0afc*/ 	.short	0x010a
        /*0afe*/ 	.byte	0xff
	.zero		1


	//   ....[161]....
        /*0b00*/ 	.word	0x00009420
        /*0b04*/ 	.word	0x00000000
        /*0b08*/ 	.word	0x00000000
        /*0b0c*/ 	.short	0x010a
        /*0b0e*/ 	.byte	0xff
	.zero		1


	//   ....[162]....
        /*0b10*/ 	.word	0x00009480
        /*0b14*/ 	.word	0x00000000
        /*0b18*/ 	.word	0x00000000
        /*0b1c*/ 	.short	0x010a
        /*0b1e*/ 	.byte	0xff
	.zero		1


	//   ....[163]....
        /*0b20*/ 	.word	0x000094e0
        /*0b24*/ 	.word	0x00000000
        /*0b28*/ 	.word	0x00000000
        /*0b2c*/ 	.short	0x010a
        /*0b2e*/ 	.byte	0xff
	.zero		1


	//   ....[164]....
        /*0b30*/ 	.word	0x00009540
        /*0b34*/ 	.word	0x00000000
        /*0b38*/ 	.word	0x00000000
        /*0b3c*/ 	.short	0x010a
        /*0b3e*/ 	.byte	0xff
	.zero		1


	//   ....[165]....
        /*0b40*/ 	.word	0x000095a0
        /*0b44*/ 	.word	0x00000000
        /*0b48*/ 	.word	0x00000000
        /*0b4c*/ 	.short	0x010a
        /*0b4e*/ 	.byte	0xff
	.zero		1


	//   ....[166]....
        /*0b50*/ 	.word	0x00009600
        /*0b54*/ 	.word	0x00000000
        /*0b58*/ 	.word	0x00000000
        /*0b5c*/ 	.short	0x010a
        /*0b5e*/ 	.byte	0xff
	.zero		1


	//   ....[167]....
        /*0b60*/ 	.word	0x00009660
        /*0b64*/ 	.word	0x00000000
        /*0b68*/ 	.word	0x00000000
        /*0b6c*/ 	.short	0x010a
        /*0b6e*/ 	.byte	0xff
	.zero		1


	//   ....[168]....
        /*0b70*/ 	.word	0x000096c0
        /*0b74*/ 	.word	0x00000000
        /*0b78*/ 	.word	0x00000000
        /*0b7c*/ 	.short	0x010a
        /*0b7e*/ 	.byte	0xff
	.zero		1


	//   ....[169]....
        /*0b80*/ 	.word	0x00009720
        /*0b84*/ 	.word	0x00000000
        /*0b88*/ 	.word	0x00000000
        /*0b8c*/ 	.short	0x010a
        /*0b8e*/ 	.byte	0xff
	.zero		1


	//   ....[170]....
        /*0b90*/ 	.word	0x00009780
        /*0b94*/ 	.word	0x00000000
        /*0b98*/ 	.word	0x00000000
        /*0b9c*/ 	.short	0x010a
        /*0b9e*/ 	.byte	0xff
	.zero		1


	//   ....[171]....
        /*0ba0*/ 	.word	0x000097e0
        /*0ba4*/ 	.word	0x00000000
        /*0ba8*/ 	.word	0x00000000
        /*0bac*/ 	.short	0x010a
        /*0bae*/ 	.byte	0xff
	.zero		1


	//   ....[172]....
        /*0bb0*/ 	.word	0x00009840
        /*0bb4*/ 	.word	0x00000000
        /*0bb8*/ 	.word	0x00000000
        /*0bbc*/ 	.short	0x010a
        /*0bbe*/ 	.byte	0xff
	.zero		1


	//   ....[173]....
        /*0bc0*/ 	.word	0x00009890
        /*0bc4*/ 	.word	0x00000000
        /*0bc8*/ 	.word	0x00000210
        /*0bcc*/ 	.short	0x010a
        /*0bce*/ 	.byte	0xff
	.zero		1


	//   ....[174]....
        /*0bd0*/ 	.word	0x000098f0
        /*0bd4*/ 	.word	0x00000000
        /*0bd8*/ 	.word	0x000001c0
        /*0bdc*/ 	.short	0x010a
        /*0bde*/ 	.byte	0xff
	.zero		1


	//   ....[175]....
        /*0be0*/ 	.word	0x00009940
        /*0be4*/ 	.word	0x00000000
        /*0be8*/ 	.word	0x000001b0
        /*0bec*/ 	.short	0x010a
        /*0bee*/ 	.byte	0xff
	.zero		1


	//   ....[176]....
        /*0bf0*/ 	.word	0x000099a0
        /*0bf4*/ 	.word	0x00000000
        /*0bf8*/ 	.word	0x000001c0
        /*0bfc*/ 	.short	0x010a
        /*0bfe*/ 	.byte	0xff
	.zero		1


	//   ....[177]....
        /*0c00*/ 	.word	0x000099f0
        /*0c04*/ 	.word	0x00000000
        /*0c08*/ 	.word	0x000001b0
        /*0c0c*/ 	.short	0x010a
        /*0c0e*/ 	.byte	0xff
	.zero		1


	//   ....[178]....
        /*0c10*/ 	.word	0x00009a50
        /*0c14*/ 	.word	0x00000003
        /*0c18*/ 	.word	0x000001f0
        /*0c1c*/ 	.short	0x010a
        /*0c1e*/ 	.byte	0xff
	.zero		1


	//   ....[179]....
        /*0c20*/ 	.word	0x00009ab0
        /*0c24*/ 	.word	0x00000000
        /*0c28*/ 	.word	0x00000000
        /*0c2c*/ 	.short	0x010a
        /*0c2e*/ 	.byte	0xff
	.zero		1


	//   ....[180]....
        /*0c30*/ 	.word	0x00009b10
        /*0c34*/ 	.word	0x00000000
        /*0c38*/ 	.word	0x00000000
        /*0c3c*/ 	.short	0x010a
        /*0c3e*/ 	.byte	0xff
	.zero		1


	//   ....[181]....
        /*0c40*/ 	.word	0x00009b70
        /*0c44*/ 	.word	0x00000000
        /*0c48*/ 	.word	0x00000000
        /*0c4c*/ 	.short	0x010a
        /*0c4e*/ 	.byte	0xff
	.zero		1


	//   ....[182]....
        /*0c50*/ 	.word	0x00009bd0
        /*0c54*/ 	.word	0x00000000
        /*0c58*/ 	.word	0x00000000
        /*0c5c*/ 	.short	0x010a
        /*0c5e*/ 	.byte	0xff
	.zero		1


	//   ....[183]....
        /*0c60*/ 	.word	0x00009c30
        /*0c64*/ 	.word	0x00000000
        /*0c68*/ 	.word	0x00000000
        /*0c6c*/ 	.short	0x010a
        /*0c6e*/ 	.byte	0xff
	.zero		1


	//   ....[184]....
        /*0c70*/ 	.word	0x00009c80
        /*0c74*/ 	.word	0x00000000
        /*0c78*/ 	.word	0x000001b0
        /*0c7c*/ 	.short	0x010a
        /*0c7e*/ 	.byte	0xff
	.zero		1


	//   ....[185]....
        /*0c80*/ 	.word	0x00009ce0
        /*0c84*/ 	.word	0x00000000
        /*0c88*/ 	.word	0x000001a8
        /*0c8c*/ 	.short	0x010a
        /*0c8e*/ 	.byte	0xff
	.zero		1


	//   ....[186]....
        /*0c90*/ 	.word	0x00009d40
        /*0c94*/ 	.word	0x00000003
        /*0c98*/ 	.word	0x00000190
        /*0c9c*/ 	.short	0x010a
        /*0c9e*/ 	.byte	0xff
	.zero		1


	//   ....[187]....
        /*0ca0*/ 	.word	0x00009da0
        /*0ca4*/ 	.word	0x00000003
        /*0ca8*/ 	.word	0x00000198
        /*0cac*/ 	.short	0x010a
        /*0cae*/ 	.byte	0xff
	.zero		1


	//   ....[188]....
        /*0cb0*/ 	.word	0x00009e00
        /*0cb4*/ 	.word	0x00000000
        /*0cb8*/ 	.word	0x00000190
        /*0cbc*/ 	.short	0x010a
        /*0cbe*/ 	.byte	0xff
	.zero		1


	//   ....[189]....
        /*0cc0*/ 	.word	0x00009e50
        /*0cc4*/ 	.word	0x00000000
        /*0cc8*/ 	.word	0x000001b0
        /*0ccc*/ 	.short	0x010a
        /*0cce*/ 	.byte	0xff
	.zero		1


	//   ....[190]....
        /*0cd0*/ 	.word	0x00009ea0
        /*0cd4*/ 	.word	0x00000003
        /*0cd8*/ 	.word	0x00000180
        /*0cdc*/ 	.short	0x010a
        /*0cde*/ 	.byte	0xff
	.zero		1


	//   ....[191]....
        /*0ce0*/ 	.word	0x00009ef0
        /*0ce4*/ 	.word	0x000000cf
        /*0ce8*/ 	.word	0x000001d0
        /*0cec*/ 	.short	0x010a
        /*0cee*/ 	.byte	0xff
	.zero		1


	//   ....[192]....
        /*0cf0*/ 	.word	0x00009f40
        /*0cf4*/ 	.word	0x000000d2
        /*0cf8*/ 	.word	0x00000180
        /*0cfc*/ 	.short	0x010a
        /*0cfe*/ 	.byte	0xff
	.zero		1


	//----- nvinfo : EIATTR_NUM_MBARRIERS
	.align		4
.L_47:
        /*0d00*/ 	.byte	0x03, 0x38
        /*0d02*/ 	.short	0x0046


	//----- nvinfo : EIATTR_EXIT_INSTR_OFFSETS
	.align		4
        /*0d04*/ 	.byte	0x04, 0x1c
        /*0d06*/ 	.short	(.L_49 - .L_48)


	//   ....[0]....
.L_48:
        /*0d08*/ 	.word	0x00003290


	//   ....[1]....
        /*0d0c*/ 	.word	0x00003780


	//   ....[2]....
        /*0d10*/ 	.word	0x000037e0


	//   ....[3]....
        /*0d14*/ 	.word	0x00004590


	//   ....[4]....
        /*0d18*/ 	.word	0x000052a0


	//   ....[5]....
        /*0d1c*/ 	.word	0x000052e0


	//   ....[6]....
        /*0d20*/ 	.word	0x00008e80


	//----- nvinfo : EIATTR_MAX_THREADS
	.align		4
.L_49:
        /*0d24*/ 	.byte	0x04, 0x05
        /*0d26*/ 	.short	(.L_51 - .L_50)
.L_50:
        /*0d28*/ 	.word	0x00000100
        /*0d2c*/ 	.word	0x00000001
        /*0d30*/ 	.word	0x00000001


	//----- nvinfo : EIATTR_CRS_STACK_SIZE
	.align		4
.L_51:
        /*0d34*/ 	.byte	0x04, 0x1e
        /*0d36*/ 	.short	(.L_53 - .L_52)
.L_52:
        /*0d38*/ 	.word	0x00000000


	//----- nvinfo : EIATTR_CBANK_PARAM_SIZE
	.align		4
.L_53:
        /*0d3c*/ 	.byte	0x03, 0x19
        /*0d3e*/ 	.short	0x0800


	//----- nvinfo : EIATTR_PARAM_CBANK
	.align		4
        /*0d40*/ 	.byte	0x04, 0x0a
        /*0d42*/ 	.short	(.L_55 - .L_54)
	.align		4
.L_54:
        /*0d44*/ 	.word	index@(.nv.constant0._ZN7cutlass13device_kernelINS_4gemm6kernel13GemmUniversalIN4cute5tupleIJiiiiEEENS1_10collective13CollectiveMmaINS1_35MainloopSm100TmaUmmaWarpSpecializedILi24ELi2ELi4ENS5_IJNS4_1CILi1EEESB_SB_EEEEENS5_IJNSA_ILi128EEESE_NSA_ILi32EEEEEENS_12float_e5m2_tENS5_IJlSB_lEEESH_SI_NS4_8TiledMMAINS4_8MMA_AtomIJNS4_10MMA_TraitsINS4_19SM100_MMA_F8F6F4_SSEJSH_SH_fSE_SE_NS4_17integral_constantINS4_4UMMA5MajorELSP_0EEESQ_NSN_INSO_7ScaleInELSR_0EEESS_EEEEEENS4_6LayoutISC_NS5_IJNSA_ILi0EEESW_SW_EEEEENS5_IJNS4_10UnderscoreESZ_SZ_EEEEENS4_13SM90_TMA_LOADENS4_14ComposedLayoutINS4_7SwizzleILi1ELi4ELi3EEENS4_18smem_ptr_flag_bitsILi8EEENSV_INS5_IJNSA_ILi8EEESF_EEENS5_IJSF_SB_EEEEEEEvNS4_8identityES12_S1C_vS1D_EENS_8epilogue10collective18CollectiveEpilogueINS1F_23Sm100TmaWarpSpecializedILi2ELi2ELi64ELb0ELb0EEEJSG_NS5_IJNSV_ISE_SB_EENSV_INSA_ILi64EEESB_EEEEESH_SI_SH_SI_NS1F_6fusion15FusionCallbacksIS1J_NS1O_17LinearCombinationISH_fSH_fLNS_15FloatRoundStyleE2EEESG_S1N_JEEENS4_5SM1004TMEM4LOAD26SM100_TMEM_LOAD_32dp32b64xES12_NS13_INS14_ILi2ELi4ELi3EEES17_NSV_INS5_IJS18_S1L_EEENS5_IJS1L_SB_EEEEEEENS4_39AutoVectorizingCopyWithAssumedAlignmentILi128EEENS4_14SM90_TMA_STOREES22_S24_S24_EEEvvEEEEvNT_6ParamsE)
        /*0d48*/ 	.short	0x0380
        /*0d4a*/ 	.short	0x0800


	//----- nvinfo : EIATTR_SW_WAR
	.align		4
.L_55:
        /*0d4c*/ 	.byte	0x04, 0x36
        /*0d4e*/ 	.short	(.L_57 - .L_56)
.L_56:
        /*0d50*/ 	.word	0x00000008
.L_57:


//--------------------- .nv.callgraph             --------------------------
	.section	.nv.callgraph,"",@"SHT_CUDA_CALLGRAPH"
	.align	4
	.sectionentsize	8
	.align		4
        /*0000*/ 	.word	0x00000000
	.align		4
        /*0004*/ 	.word	0xffffffff
	.align		4
        /*0008*/ 	.word	index@(_ZN7cutlass13device_kernelINS_4gemm6kernel13GemmUniversalIN4cute5tupleIJiiiiEEENS1_10collective13CollectiveMmaINS1_35MainloopSm100TmaUmmaWarpSpecializedILi24ELi2ELi4ENS5_IJNS4_1CILi1EEESB_SB_EEEEENS5_IJNSA_ILi128EEESE_NSA_ILi32EEEEEENS_12float_e5m2_tENS5_IJlSB_lEEESH_SI_NS4_8TiledMMAINS4_8MMA_AtomIJNS4_10MMA_TraitsINS4_19SM100_MMA_F8F6F4_SSEJSH_SH_fSE_SE_NS4_17integral_constantINS4_4UMMA5MajorELSP_0EEESQ_NSN_INSO_7ScaleInELSR_0EEESS_EEEEEENS4_6LayoutISC_NS5_IJNSA_ILi0EEESW_SW_EEEEENS5_IJNS4_10UnderscoreESZ_SZ_EEEEENS4_13SM90_TMA_LOADENS4_14ComposedLayoutINS4_7SwizzleILi1ELi4ELi3EEENS4_18smem_ptr_flag_bitsILi8EEENSV_INS5_IJNSA_ILi8EEESF_EEENS5_IJSF_SB_EEEEEEEvNS4_8identityES12_S1C_vS1D_EENS_8epilogue10collective18CollectiveEpilogueINS1F_23Sm100TmaWarpSpecializedILi2ELi2ELi64ELb0ELb0EEEJSG_NS5_IJNSV_ISE_SB_EENSV_INSA_ILi64EEESB_EEEEESH_SI_SH_SI_NS1F_6fusion15FusionCallbacksIS1J_NS1O_17LinearCombinationISH_fSH_fLNS_15FloatRoundStyleE2EEESG_S1N_JEEENS4_5SM1004TMEM4LOAD26SM100_TMEM_LOAD_32dp32b64xES12_NS13_INS14_ILi2ELi4ELi3EEES17_NSV_INS5_IJS18_S1L_EEENS5_IJS1L_SB_EEEEEEENS4_39AutoVectorizingCopyWithAssumedAlignmentILi128EEENS4_14SM90_TMA_STOREES22_S24_S24_EEEvvEEEEvNT_6ParamsE)
	.align		4
        /*000c*/ 	.word	index@(__assertfail)
	.align		4
        /*0010*/ 	.word	0x00000000
	.align		4
        /*0014*/ 	.word	0xfffffffe
	.align		4
        /*0018*/ 	.word	0x00000000
	.align		4
        /*001c*/ 	.word	0xfffffffd
	.align		4
        /*0020*/ 	.word	0x00000000
	.align		4
        /*0024*/ 	.word	0xfffffffc


//--------------------- .nv.constant4             --------------------------
	.section	.nv.constant4,"a",@progbits
	.align	8
	.align		8
.nv.constant4:
        /*0000*/ 	.dword	__assertfail
	.align		8
        /*0008*/ 	.dword	__unnamed_1
	.align		8
        /*0010*/ 	.dword	__unnamed_2
	.align		8
        /*0018*/ 	.dword	_ZN40_INTERNAL_bfa4bf08_4_k_cu_0d81f48a_353674cuda3std3__45__cpo5beginE
	.align		8
        /*0020*/ 	.dword	_ZN40_INTERNAL_bfa4bf08_4_k_cu_0d81f48a_353674cuda3std3__45__cpo3endE
	.align		8
        /*0028*/ 	.dword	_ZN40_INTERNAL_bfa4bf08_4_k_cu_0d81f48a_353674cuda3std3__45__cpo6cbeginE
	.align		8
        /*0030*/ 	.dword	_ZN40_INTERNAL_bfa4bf08_4_k_cu_0d81f48a_353674cuda3std3__45__cpo4cendE
	.align		8
        /*0038*/ 	.dword	_ZN40_INTERNAL_bfa4bf08_4_k_cu_0d81f48a_353674cuda3std3__442_GLOBAL__N__bfa4bf08_4_k_cu_0d81f48a_353676ignoreE
	.align		8
        /*0040*/ 	.dword	_ZN40_INTERNAL_bfa4bf08_4_k_cu_0d81f48a_353674cuda3std3__419piecewise_constructE
	.align		8
        /*0048*/ 	.dword	_ZN40_INTERNAL_bfa4bf08_4_k_cu_0d81f48a_353674cuda3std3__48in_placeE
	.align		8
        /*0050*/ 	.dword	_ZN40_INTERNAL_bfa4bf08_4_k_cu_0d81f48a_353674cuda3std6ranges3__45__cpo4swapE
	.align		8
        /*0058*/ 	.dword	_ZN40_INTERNAL_bfa4bf08_4_k_cu_0d81f48a_353674cuda3std6ranges3__45__cpo9iter_moveE
	.align		8
        /*0060*/ 	.dword	_ZN40_INTERNAL_bfa4bf08_4_k_cu_0d81f48a_353674cute7productE
	.align		8
        /*0068*/ 	.dword	_ZN40_INTERNAL_bfa4bf08_4_k_cu_0d81f48a_353674cute1_E
	.align		8
        /*0070*/ 	.dword	$str$25
	.align		8
        /*0078*/ 	.dword	$str$26
	.align		8
        /*0080*/ 	.dword	$str$27
	.align		8
        /*0088*/ 	.dword	$str$28


//--------------------- .text._ZN7cutlass13device_kernelINS_4gemm6kernel13GemmUniversalIN4cute5tupleIJiiiiEEENS1_10collective13CollectiveMmaINS1_35MainloopSm100TmaUmmaWarpSpecializedILi24ELi2ELi4ENS5_IJNS4_1CILi1EEESB_SB_EEEEENS5_IJNSA_ILi128EEESE_NSA_ILi32EEEEEENS_12float_e5m2_tENS5_IJlSB_lEEESH_SI_NS4_8TiledMMAINS4_8MMA_AtomIJNS4_10MMA_TraitsINS4_19SM100_MMA_F8F6F4_SSEJSH_SH_fSE_SE_NS4_17integral_constantINS4_4UMMA5MajorELSP_0EEESQ_NSN_INSO_7ScaleInELSR_0EEESS_EEEEEENS4_6LayoutISC_NS5_IJNSA_ILi0EEESW_SW_EEEEENS5_IJNS4_10UnderscoreESZ_SZ_EEEEENS4_13SM90_TMA_LOADENS4_14ComposedLayoutINS4_7SwizzleILi1ELi4ELi3EEENS4_18smem_ptr_flag_bitsILi8EEENSV_INS5_IJNSA_ILi8EEESF_EEENS5_IJSF_SB_EEEEEEEvNS4_8identityES12_S1C_vS1D_EENS_8epilogue10collective18CollectiveEpilogueINS1F_23Sm100TmaWarpSpecializedILi2ELi2ELi64ELb0ELb0EEEJSG_NS5_IJNSV_ISE_SB_EENSV_INSA_ILi64EEESB_EEEEESH_SI_SH_SI_NS1F_6fusion15FusionCallbacksIS1J_NS1O_17LinearCombinationISH_fSH_fLNS_15FloatRoundStyleE2EEESG_S1N_JEEENS4_5SM1004TMEM4LOAD26SM100_TMEM_LOAD_32dp32b64xES12_NS13_INS14_ILi2ELi4ELi3EEES17_NSV_INS5_IJS18_S1L_EEENS5_IJS1L_SB_EEEEEEENS4_39AutoVectorizingCopyWithAssumedAlignmentILi128EEENS4_14SM90_TMA_STOREES22_S24_S24_EEEvvEEEEvNT_6ParamsE --------------------------
	.section	.text._ZN7cutlass13device_kernelINS_4gemm6kernel13GemmUniversalIN4cute5tupleIJiiiiEEENS1_10collective13CollectiveMmaINS1_35MainloopSm100TmaUmmaWarpSpecializedILi24ELi2ELi4ENS5_IJNS4_1CILi1EEESB_SB_EEEEENS5_IJNSA_ILi128EEESE_NSA_ILi32EEEEEENS_12float_e5m2_tENS5_IJlSB_lEEESH_SI_NS4_8TiledMMAINS4_8MMA_AtomIJNS4_10MMA_TraitsINS4_19SM100_MMA_F8F6F4_SSEJSH_SH_fSE_SE_NS4_17integral_constantINS4_4UMMA5MajorELSP_0EEESQ_NSN_INSO_7ScaleInELSR_0EEESS_EEEEEENS4_6LayoutISC_NS5_IJNSA_ILi0EEESW_SW_EEEEENS5_IJNS4_10UnderscoreESZ_SZ_EEEEENS4_13SM90_TMA_LOADENS4_14ComposedLayoutINS4_7SwizzleILi1ELi4ELi3EEENS4_18smem_ptr_flag_bitsILi8EEENSV_INS5_IJNSA_ILi8EEESF_EEENS5_IJSF_SB_EEEEEEEvNS4_8identityES12_S1C_vS1D_EENS_8epilogue10collective18CollectiveEpilogueINS1F_23Sm100TmaWarpSpecializedILi2ELi2ELi64ELb0ELb0EEEJSG_NS5_IJNSV_ISE_SB_EENSV_INSA_ILi64EEESB_EEEEESH_SI_SH_SI_NS1F_6fusion15FusionCallbacksIS1J_NS1O_17LinearCombinationISH_fSH_fLNS_15FloatRoundStyleE2EEESG_S1N_JEEENS4_5SM1004TMEM4LOAD26SM100_TMEM_LOAD_32dp32b64xES12_NS13_INS14_ILi2ELi4ELi3EEES17_NSV_INS5_IJS18_S1L_EEENS5_IJS1L_SB_EEEEEEENS4_39AutoVectorizingCopyWithAssumedAlignmentILi128EEENS4_14SM90_TMA_STOREES22_S24_S24_EEEvvEEEEvNT_6ParamsE,"ax",@progbits
	.align	128
.text._ZN7cutlass13device_kernelINS_4gemm6kernel13GemmUniversalIN4cute5tupleIJiiiiEEENS1_10collective13CollectiveMmaINS1_35MainloopSm100TmaUmmaWarpSpecializedILi24ELi2ELi4ENS5_IJNS4_1CILi1EEESB_SB_EEEEENS5_IJNSA_ILi128EEESE_NSA_ILi32EEEEEENS_12float_e5m2_tENS5_IJlSB_lEEESH_SI_NS4_8TiledMMAINS4_8MMA_AtomIJNS4_10MMA_TraitsINS4_19SM100_MMA_F8F6F4_SSEJSH_SH_fSE_SE_NS4_17integral_constantINS4_4UMMA5MajorELSP_0EEESQ_NSN_INSO_7ScaleInELSR_0EEESS_EEEEEENS4_6LayoutISC_NS5_IJNSA_ILi0EEESW_SW_EEEEENS5_IJNS4_10UnderscoreESZ_SZ_EEEEENS4_13SM90_TMA_LOADENS4_14ComposedLayoutINS4_7SwizzleILi1ELi4ELi3EEENS4_18smem_ptr_flag_bitsILi8EEENSV_INS5_IJNSA_ILi8EEESF_EEENS5_IJSF_SB_EEEEEEEvNS4_8identityES12_S1C_vS1D_EENS_8epilogue10collective18CollectiveEpilogueINS1F_23Sm100TmaWarpSpecializedILi2ELi2ELi64ELb0ELb0EEEJSG_NS5_IJNSV_ISE_SB_EENSV_INSA_ILi64EEESB_EEEEESH_SI_SH_SI_NS1F_6fusion15FusionCallbacksIS1J_NS1O_17LinearCombinationISH_fSH_fLNS_15FloatRoundStyleE2EEESG_S1N_JEEENS4_5SM1004TMEM4LOAD26SM100_TMEM_LOAD_32dp32b64xES12_NS13_INS14_ILi2ELi4ELi3EEES17_NSV_INS5_IJS18_S1L_EEENS5_IJS1L_SB_EEEEEEENS4_39AutoVectorizingCopyWithAssumedAlignmentILi128EEENS4_14SM90_TMA_STOREES22_S24_S24_EEEvvEEEEvNT_6ParamsE:
        .type           _ZN7cutlass13device_kernelINS_4gemm6kernel13GemmUniversalIN4cute5tupleIJiiiiEEENS1_10collective13CollectiveMmaINS1_35MainloopSm100TmaUmmaWarpSpecializedILi24ELi2ELi4ENS5_IJNS4_1CILi1EEESB_SB_EEEEENS5_IJNSA_ILi128EEESE_NSA_ILi32EEEEEENS_12float_e5m2_tENS5_IJlSB_lEEESH_SI_NS4_8TiledMMAINS4_8MMA_AtomIJNS4_10MMA_TraitsINS4_19SM100_MMA_F8F6F4_SSEJSH_SH_fSE_SE_NS4_17integral_constantINS4_4UMMA5MajorELSP_0EEESQ_NSN_INSO_7ScaleInELSR_0EEESS_EEEEEENS4_6LayoutISC_NS5_IJNSA_ILi0EEESW_SW_EEEEENS5_IJNS4_10UnderscoreESZ_SZ_EEEEENS4_13SM90_TMA_LOADENS4_14ComposedLayoutINS4_7SwizzleILi1ELi4ELi3EEENS4_18smem_ptr_flag_bitsILi8EEENSV_INS5_IJNSA_ILi8EEESF_EEENS5_IJSF_SB_EEEEEEEvNS4_8identityES12_S1C_vS1D_EENS_8epilogue10collective18CollectiveEpilogueINS1F_23Sm100TmaWarpSpecializedILi2ELi2ELi64ELb0ELb0EEEJSG_NS5_IJNSV_ISE_SB_EENSV_INSA_ILi64EEESB_EEEEESH_SI_SH_SI_NS1F_6fusion15FusionCallbacksIS1J_NS1O_17LinearCombinationISH_fSH_fLNS_15FloatRoundStyleE2EEESG_S1N_JEEENS4_5SM1004TMEM4LOAD26SM100_TMEM_LOAD_32dp32b64xES12_NS13_INS14_ILi2ELi4ELi3EEES17_NSV_INS5_IJS18_S1L_EEENS5_IJS1L_SB_EEEEEEENS4_39AutoVectorizingCopyWithAssumedAlignmentILi128EEENS4_14SM90_TMA_STOREES22_S24_S24_EEEvvEEEEvNT_6ParamsE,@function
        .size           _ZN7cutlass13device_kernelINS_4gemm6kernel13GemmUniversalIN4cute5tupleIJiiiiEEENS1_10collective13CollectiveMmaINS1_35MainloopSm100TmaUmmaWarpSpecializedILi24ELi2ELi4ENS5_IJNS4_1CILi1EEESB_SB_EEEEENS5_IJNSA_ILi128EEESE_NSA_ILi32EEEEEENS_12float_e5m2_tENS5_IJlSB_lEEESH_SI_NS4_8TiledMMAINS4_8MMA_AtomIJNS4_10MMA_TraitsINS4_19SM100_MMA_F8F6F4_SSEJSH_SH_fSE_SE_NS4_17integral_constantINS4_4UMMA5MajorELSP_0EEESQ_NSN_INSO_7ScaleInELSR_0EEESS_EEEEEENS4_6LayoutISC_NS5_IJNSA_ILi0EEESW_SW_EEEEENS5_IJNS4_10UnderscoreESZ_SZ_EEEEENS4_13SM90_TMA_LOADENS4_14ComposedLayoutINS4_7SwizzleILi1ELi4ELi3EEENS4_18smem_ptr_flag_bitsILi8EEENSV_INS5_IJNSA_ILi8EEESF_EEENS5_IJSF_SB_EEEEEEEvNS4_8identityES12_S1C_vS1D_EENS_8epilogue10collective18CollectiveEpilogueINS1F_23Sm100TmaWarpSpecializedILi2ELi2ELi64ELb0ELb0EEEJSG_NS5_IJNSV_ISE_SB_EENSV_INSA_ILi64EEESB_EEEEESH_SI_SH_SI_NS1F_6fusion15FusionCallbacksIS1J_NS1O_17LinearCombinationISH_fSH_fLNS_15FloatRoundStyleE2EEESG_S1N_JEEENS4_5SM1004TMEM4LOAD26SM100_TMEM_LOAD_32dp32b64xES12_NS13_INS14_ILi2ELi4ELi3EEES17_NSV_INS5_IJS18_S1L_EEENS5_IJS1L_SB_EEEEEEENS4_39AutoVectorizingCopyWithAssumedAlignmentILi128EEENS4_14SM90_TMA_STOREES22_S24_S24_EEEvvEEEEvNT_6ParamsE,(.L_x_204 - _ZN7cutlass13device_kernelINS_4gemm6kernel13GemmUniversalIN4cute5tupleIJiiiiEEENS1_10collective13CollectiveMmaINS1_35MainloopSm100TmaUmmaWarpSpecializedILi24ELi2ELi4ENS5_IJNS4_1CILi1EEESB_SB_EEEEENS5_IJNSA_ILi128EEESE_NSA_ILi32EEEEEENS_12float_e5m2_tENS5_IJlSB_lEEESH_SI_NS4_8TiledMMAINS4_8MMA_AtomIJNS4_10MMA_TraitsINS4_19SM100_MMA_F8F6F4_SSEJSH_SH_fSE_SE_NS4_17integral_constantINS4_4UMMA5MajorELSP_0EEESQ_NSN_INSO_7ScaleInELSR_0EEESS_EEEEEENS4_6LayoutISC_NS5_IJNSA_ILi0EEESW_SW_EEEEENS5_IJNS4_10UnderscoreESZ_SZ_EEEEENS4_13SM90_TMA_LOADENS4_14ComposedLayoutINS4_7SwizzleILi1ELi4ELi3EEENS4_18smem_ptr_flag_bitsILi8EEENSV_INS5_IJNSA_ILi8EEESF_EEENS5_IJSF_SB_EEEEEEEvNS4_8identityES12_S1C_vS1D_EENS_8epilogue10collective18CollectiveEpilogueINS1F_23Sm100TmaWarpSpecializedILi2ELi2ELi64ELb0ELb0EEEJSG_NS5_IJNSV_ISE_SB_EENSV_INSA_ILi64EEESB_EEEEESH_SI_SH_SI_NS1F_6fusion15FusionCallbacksIS1J_NS1O_17LinearCombinationISH_fSH_fLNS_15FloatRoundStyleE2EEESG_S1N_JEEENS4_5SM1004TMEM4LOAD26SM100_TMEM_LOAD_32dp32b64xES12_NS13_INS14_ILi2ELi4ELi3EEES17_NSV_INS5_IJS18_S1L_EEENS5_IJS1L_SB_EEEEEEENS4_39AutoVectorizingCopyWithAssumedAlignmentILi128EEENS4_14SM90_TMA_STOREES22_S24_S24_EEEvvEEEEvNT_6ParamsE)
        .other          _ZN7cutlass13device_kernelINS_4gemm6kernel13GemmUniversalIN4cute5tupleIJiiiiEEENS1_10collective13CollectiveMmaINS1_35MainloopSm100TmaUmmaWarpSpecializedILi24ELi2ELi4ENS5_IJNS4_1CILi1EEESB_SB_EEEEENS5_IJNSA_ILi128EEESE_NSA_ILi32EEEEEENS_12float_e5m2_tENS5_IJlSB_lEEESH_SI_NS4_8TiledMMAINS4_8MMA_AtomIJNS4_10MMA_TraitsINS4_19SM100_MMA_F8F6F4_SSEJSH_SH_fSE_SE_NS4_17integral_constantINS4_4UMMA5MajorELSP_0EEESQ_NSN_INSO_7ScaleInELSR_0EEESS_EEEEEENS4_6LayoutISC_NS5_IJNSA_ILi0EEESW_SW_EEEEENS5_IJNS4_10UnderscoreESZ_SZ_EEEEENS4_13SM90_TMA_LOADENS4_14ComposedLayoutINS4_7SwizzleILi1ELi4ELi3EEENS4_18smem_ptr_flag_bitsILi8EEENSV_INS5_IJNSA_ILi8EEESF_EEENS5_IJSF_SB_EEEEEEEvNS4_8identityES12_S1C_vS1D_EENS_8epilogue10collective18CollectiveEpilogueINS1F_23Sm100TmaWarpSpecializedILi2ELi2ELi64ELb0ELb0EEEJSG_NS5_IJNSV_ISE_SB_EENSV_INSA_ILi64EEESB_EEEEESH_SI_SH_SI_NS1F_6fusion15FusionCallbacksIS1J_NS1O_17LinearCombinationISH_fSH_fLNS_15FloatRoundStyleE2EEESG_S1N_JEEENS4_5SM1004TMEM4LOAD26SM100_TMEM_LOAD_32dp32b64xES12_NS13_INS14_ILi2ELi4ELi3EEES17_NSV_INS5_IJS18_S1L_EEENS5_IJS1L_SB_EEEEEEENS4_39AutoVectorizingCopyWithAssumedAlignmentILi128EEENS4_14SM90_TMA_STOREES22_S24_S24_EEEvvEEEEvNT_6ParamsE,@"STO_CUDA_ENTRY STV_DEFAULT"
_ZN7cutlass13device_kernelINS_4gemm6kernel13GemmUniversalIN4cute5tupleIJiiiiEEENS1_10collective13CollectiveMmaINS1_35MainloopSm100TmaUmmaWarpSpecializedILi24ELi2ELi4ENS5_IJNS4_1CILi1EEESB_SB_EEEEENS5_IJNSA_ILi128EEESE_NSA_ILi32EEEEEENS_12float_e5m2_tENS5_IJlSB_lEEESH_SI_NS4_8TiledMMAINS4_8MMA_AtomIJNS4_10MMA_TraitsINS4_19SM100_MMA_F8F6F4_SSEJSH_SH_fSE_SE_NS4_17integral_constantINS4_4UMMA5MajorELSP_0EEESQ_NSN_INSO_7ScaleInELSR_0EEESS_EEEEEENS4_6LayoutISC_NS5_IJNSA_ILi0EEESW_SW_EEEEENS5_IJNS4_10UnderscoreESZ_SZ_EEEEENS4_13SM90_TMA_LOADENS4_14ComposedLayoutINS4_7SwizzleILi1ELi4ELi3EEENS4_18smem_ptr_flag_bitsILi8EEENSV_INS5_IJNSA_ILi8EEESF_EEENS5_IJSF_SB_EEEEEEEvNS4_8identityES12_S1C_vS1D_EENS_8epilogue10collective18CollectiveEpilogueINS1F_23Sm100TmaWarpSpecializedILi2ELi2ELi64ELb0ELb0EEEJSG_NS5_IJNSV_ISE_SB_EENSV_INSA_ILi64EEESB_EEEEESH_SI_SH_SI_NS1F_6fusion15FusionCallbacksIS1J_NS1O_17LinearCombinationISH_fSH_fLNS_15FloatRoundStyleE2EEESG_S1N_JEEENS4_5SM1004TMEM4LOAD26SM100_TMEM_LOAD_32dp32b64xES12_NS13_INS14_ILi2ELi4ELi3EEES17_NSV_INS5_IJS18_S1L_EEENS5_IJS1L_SB_EEEEEEENS4_39AutoVectorizingCopyWithAssumedAlignmentILi128EEENS4_14SM90_TMA_STOREES22_S24_S24_EEEvvEEEEvNT_6ParamsE:
[----:B------:R-:W1:Y:S01]  /*0000*/  LDC R1, c[0x0][0x37c] ;  /* 0x0000df00ff017b82 */ /* 0x000e620000000800 */
[----:B------:R-:W2:Y:S01]  /*0010*/  S2R R189, SR_TID.X ;  /* 0x0000000000bd7919 */ /* 0x000ea20000002100 */
[----:B------:R-:W3:Y:S01]  /*0020*/  LDCU.64 UR4, c[0x0][0x890] ;  /* 0x00011200ff0477ac */ /* 0x000ee20008000a00 */
[----:B------:R-:W-:Y:S02]  /*0030*/  PRMT R171, RZ, 0x7610, R171 ;  /* 0x00007610ffab7816 */ /* 0x000fe400000000ab */
[----:B------:R-:W-:Y:S01]  /*0040*/  ELECT P5, URZ, PT ;  /* 0x0000000000ff782f */ /* 0x000fe200038a0000 */
[----:B------:R-:W4:Y:S01]  /*0050*/  LDCU.64 UR46, c[0x0][0x358] ;  /* 0x00006b00ff2e77ac */ /* 0x000f220008000a00 */
[----:B---3--:R-:W-:-:S04]  /*0060*/  UISETP.NE.U32.AND UP0, UPT, UR4, URZ, UPT ;  /* 0x000000ff0400728c */ /* 0x008fc8000bf05070 */
[----:B------:R-:W-:Y:S01]  /*0070*/  UISETP.NE.AND.EX UP0, UPT, UR5, URZ, UPT, UP0 ;  /* 0x000000ff0500728c */ /* 0x000fe2000bf05300 */
[----:B--2---:R-:W-:-:S05]  /*0080*/  SHF.R.U32.HI R173, RZ, 0x5, R189 ;  /* 0x00000005ffad7819 */ /* 0x004fca00000116bd */
[----:B------:R-:W2:Y:S02]  /*0090*/  SHFL.IDX PT, R0, R173, RZ, 0x1f ;  /* 0x00001fffad007589 */ /* 0x000ea400000e0000 */
[----:B--2---:R-:W-:Y:S01]  /*00a0*/  R2UR UR8, R0 ;  /* 0x00000000000872ca */ /* 0x004fe200000e0000 */
[----:B-1--4-:R-:W-:-:S14]  /*00b0*/  BRA.U UP0, `(.L_x_0) ;  /* 0x00000001002c7547 */ /* 0x012fdc000b800000 */
[----:B------:R-:W1:Y:S02]  /*00c0*/  LDCU.64 UR6, c[0x0][0x888] ;  /* 0x00011100ff0677ac */ /* 0x000e640008000a00 */
[----:B-1----:R-:W-:-:S04]  /*00d0*/  UISETP.NE.U32.AND UP0, UPT, UR6, URZ, UPT ;  /* 0x000000ff0600728c */ /* 0x002fc8000bf05070 */
[----:B------:R-:W-:-:S09]  /*00e0*/  UISETP.NE.AND.EX UP0, UPT, UR7, URZ, UPT, UP0 ;  /* 0x000000ff0700728c */ /* 0x000fd2000bf05300 */
[----:B------:R-:W-:Y:S05]  /*00f0*/  BRA.U !UP0, `(.L_x_1) ;  /* 0x0000000108107547 */ /* 0x000fea000b800000 */
[----:B------:R-:W1:Y:S02]  /*0100*/  LDC.64 R2, c[0x0][0x888] ;  /* 0x00022200ff027b82 */ /* 0x000e640000000a00 */
[----:B-1----:R1:W5:Y:S01]  /*0110*/  LDG.E R81, desc[UR46][R2.64] ;  /* 0x0000002e02517981 */ /* 0x002362000c1e1900 */
[----:B------:R-:W-:Y:S01]  /*0120*/  HFMA2 R171, -RZ, RZ, 0, 5.9604644775390625e-08 ;  /* 0x00000001ffab7431 */ /* 0x000fe200000001ff */
[----:B------:R-:W-:Y:S05]  /*0130*/  BRA `(.L_x_0) ;  /* 0x00000000000c7947 */ /* 0x000fea0003800000 */
.L_x_1:
[----:B------:R-:W1:Y:S01]  /*0140*/  LDCU UR6, c[0x0][0x880] ;  /* 0x00011000ff0677ac */ /* 0x000e620008000800 */
[----:B------:R-:W-:Y:S01]  /*0150*/  HFMA2 R171, -RZ, RZ, 0, 5.9604644775390625e-08 ;  /* 0x00000001ffab7431 */ /* 0x000fe200000001ff */
[----:B-1----:R-:W-:-:S07]  /*0160*/  MOV R81, UR6 ;  /* 0x0000000600517c02 */ /* 0x002fce0008000f00 */
.L_x_0:
[----:B------:R-:W2:Y:S02]  /*0170*/  LDCU.64 UR6, c[0x0][0x8b0] ;  /* 0x00011600ff0677ac */ /* 0x000ea40008000a00 */
[----:B--2---:R-:W-:-:S04]  /*0180*/  UISETP.NE.U32.AND UP0, UPT, UR6, URZ, UPT ;  /* 0x000000ff0600728c */ /* 0x004fc8000bf05070 */
[----:B------:R-:W-:-:S09]  /*0190*/  UISETP.NE.AND.EX UP0, UPT, UR7, URZ, UPT, UP0 ;  /* 0x000000ff0700728c */ /* 0x000fd2000bf05300 */
[----:B------:R-:W-:Y:S05]  /*01a0*/  BRA.U UP0, `(.L_x_2) ;  /* 0x0000000100247547 */ /* 0x000fea000b800000 */
[----:B------:R-:W2:Y:S02]  /*01b0*/  LDCU.64 UR6, c[0x0][0x8a8] ;  /* 0x00011500ff0677ac */ /* 0x000ea40008000a00 */
[----:B--2---:R-:W-:-:S04]  /*01c0*/  UISETP.NE.U32.AND UP0, UPT, UR6, URZ, UPT ;  /* 0x000000ff0600728c */ /* 0x004fc8000bf05070 */
[----:B------:R-:W-:-:S09]  /*01d0*/  UISETP.NE.AND.EX UP0, UPT, UR7, URZ, UPT, UP0 ;  /* 0x000000ff0700728c */ /* 0x000fd2000bf05300 */
[----:B------:R-:W-:Y:S05]  /*01e0*/  BRA.U !UP0, `(.L_x_3) ;  /* 0x00000001080c7547 */ /* 0x000fea000b800000 */
[----:B------:R-:W2:Y:S02]  /*01f0*/  LDC.64 R78, c[0x0][0x8a8] ;  /* 0x00022a00ff4e7b82 */ /* 0x000ea40000000a00 */
[----:B--2---:R2:W5:Y:S01]  /*0200*/  LDG.E R78, desc[UR46][R78.64] ;  /* 0x0000002e4e4e7981 */ /* 0x004562000c1e1900 */
[----:B------:R-:W-:Y:S05]  /*0210*/  BRA `(.L_x_2) ;  /* 0x0000000000087947 */ /* 0x000fea0003800000 */
.L_x_3:
[----:B------:R-:W2:Y:S02]  /*0220*/  LDCU UR6, c[0x0][0x8a0] ;  /* 0x00011400ff0677ac */ /* 0x000ea40008000800 */
[----:B--2---:R-:W-:Y:S02]  /*0230*/  MOV R78, UR6 ;  /* 0x00000006004e7c02 */ /* 0x004fe40008000f00 */
.L_x_2:
[----:B------:R-:W-:Y:S01]  /*0240*/  IMAD.U32 R0, RZ, RZ, UR8 ;  /* 0x00000008ff007e24 */ /* 0x000fe2000f8e00ff */
[----:B------:R-:W-:Y:S04]  /*0250*/  BSSY.RECONVERGENT B0, `(.L_x_4) ;  /* 0x000000c000007945 */ /* 0x000fe80003800200 */
[C---:B------:R-:W-:Y:S02]  /*0260*/  ISETP.NE.OR P1, PT, R0.reuse, 0x1, !P5 ;  /* 0x000000010000780c */ /* 0x040fe40006f25670 */
[----:B------:R-:W-:-:S11]  /*0270*/  ISETP.NE.OR P0, PT, R0, 0x3, !P5 ;  /* 0x000000030000780c */ /* 0x000fd60006f05670 */
[----:B------:R-:W-:Y:S05]  /*0280*/  @P1 BRA `(.L_x_5) ;  /* 0x0000000000201947 */ /* 0x000fea0003800000 */
[----:B------:R-:W3:Y:S02]  /*0290*/  LDCU.64 UR6, c[0x0][0x348] ;  /* 0x00006900ff0677ac */ /* 0x000ee40008000a00 */
[----:B---3--:R-:W-:Y:S02]  /*02a0*/  UIADD3 UR10, UP1, UPT, UR6, 0x80, URZ ;  /* 0x00000080060a7890 */ /* 0x008fe4000ff3e0ff */
[----:B------:R-:W-:Y:S02]  /*02b0*/  UIADD3 UR6, UP0, UPT, UR6, 0x180, URZ ;  /* 0x0000018006067890 */ /* 0x000fe4000ff1e0ff */
[----:B------:R-:W-:Y:S02]  /*02c0*/  UIADD3.X UR11, UPT, UPT, URZ, UR7, URZ, UP1, !UPT ;  /* 0x00000007ff0b7290 */ /* 0x000fe40008ffe4ff */
[----:B------:R-:W-:-:S07]  /*02d0*/  UIADD3.X UR7, UPT, UPT, URZ, UR7, URZ, UP0, !UPT ;  /* 0x00000007ff077290 */ /* 0x000fce00087fe4ff */
[----:B------:R3:W-:Y:S02]  /*02e0*/  UTMACCTL.PF [UR10] ;  /* 0x000000000a0079b9 */ /* 0x0007e40008040000 */
[----:B------:R3:W-:Y:S02]  /*02f0*/  UTMACCTL.PF [UR6] ;  /* 0x00000000060079b9 */ /* 0x0007e40008040000 */
[----:B---3--:R-:W-:Y:S01]  /*0300*/  NOP ;  /* 0x0000000000007918 */ /* 0x008fe20000000000 */
.L_x_5:
[----:B------:R-:W-:Y:S05]  /*0310*/  BSYNC.RECONVERGENT B0 ;  /* 0x0000000000007941 */ /* 0x000fea0003800200 */
.L_x_4:
[----:B------:R-:W-:Y:S04]  /*0320*/  BSSY.RECONVERGENT B0, `(.L_x_6) ;  /* 0x000000a000007945 */ /* 0x000fe80003800200 */
        /* <DEDUP_REMOVED lines=9> */
.L_x_7:
[----:B------:R-:W-:Y:S05]  /*03c0*/  BSYNC.RECONVERGENT B0 ;  /* 0x0000000000007941 */ /* 0x000fea0003800200 */
.L_x_6:
[----:B------:R-:W3:Y:S01]  /*03d0*/  LDCU.64 UR6, c[0x0][0x888] ;  /* 0x00011100ff0677ac */ /* 0x000ee20008000a00 */
[----:B------:R-:W-:Y:S02]  /*03e0*/  UISETP.EQ.U32.AND UP1, UPT, UR4, URZ, UPT ;  /* 0x000000ff0400728c */ /* 0x000fe4000bf22070 */
[----:B------:R-:W-:Y:S02]  /*03f0*/  UPLOP3.LUT UP2, UPT, UPT, UPT, UPT, 0x80, 0x8 ;  /* 0x000000000008789c */ /* 0x000fe40003f4f070 */
[----:B---3--:R-:W-:-:S04]  /*0400*/  UISETP.NE.U32.AND UP0, UPT, UR6, URZ, UPT ;  /* 0x000000ff0600728c */ /* 0x008fc8000bf05070 */
[----:B------:R-:W-:-:S04]  /*0410*/  UISETP.NE.AND.EX UP0, UPT, UR7, URZ, UPT, UP0 ;  /* 0x000000ff0700728c */ /* 0x000fc8000bf05300 */
[----:B------:R-:W-:-:S04]  /*0420*/  UISETP.EQ.OR.EX UP3, UPT, UR5, URZ, !UP0, UP1 ;  /* 0x000000ff0500728c */ /* 0x000fc8000c762710 */
[----:B------:R-:W-:-:S05]  /*0430*/  UP2UR UR50, UPR, URZ, 0x8 ;  /* 0x00000008ff327883 */ /* 0x000fca0008000000 */
[----:B------:R-:W-:Y:S07]  /*0440*/  BRA.U !UP3, `(.L_x_8) ;  /* 0x000000010b207547 */ /* 0x000fee000b800000 */
[----:B------:R-:W-:Y:S01]  /*0450*/  UISETP.NE.U32.AND UP2, UPT, UR4, URZ, UPT ;  /* 0x000000ff0400728c */ /* 0x000fe2000bf45070 */
[----:B-----5:R-:W-:Y:S01]  /*0460*/  FSETP.NEU.AND P0, PT, R81, RZ, PT ;  /* 0x000000ff5100720b */ /* 0x020fe20003f0d000 */
[----:B------:R-:W-:Y:S02]  /*0470*/  USEL UR4, URZ, 0xffffffff, UP0 ;  /* 0xffffffffff047887 */ /* 0x000fe40008000000 */
[----:B------:R-:W-:-:S10]  /*0480*/  UISETP.NE.AND.EX UP2, UPT, UR5, URZ, UPT, UP2 ;  /* 0x000000ff0500728c */ /* 0x000fd4000bf45320 */
[----:B------:R-:W-:Y:S01]  /*0490*/  VOTEU.ANY UP1, P0 ;  /* 0x0000000000ff7886 */ /* 0x000fe20000020100 */
[----:B------:R-:W-:-:S04]  /*04a0*/  @!UP2 USEL UR4, URZ, 0xffffffff, UP1 ;  /* 0xffffffffff04a887 */ /* 0x000fc80008800000 */
[----:B------:R-:W-:-:S04]  /*04b0*/  ULOP3.LUT UR4, UR4, 0x1, URZ, 0xc0, !UPT ;  /* 0x0000000104047892 */ /* 0x000fc8000f8ec0ff */
[----:B------:R-:W-:-:S11]  /*04c0*/  UISETP.NE.U32.AND UP2, UPT, UR4, 0x1, UPT ;  /* 0x000000010400788c */ /* 0x000fd6000bf45070 */
.L_x_8:
[----:B-1----:R-:W1:Y:S01]  /*04d0*/  SHFL.IDX PT, R2, R173, RZ, 0x1f ;  /* 0x00001fffad027589 */ /* 0x002e6200000e0000 */
[----:B------:R-:W-:-:S04]  /*04e0*/  UISETP.NE.AND UP1, UPT, UR8, 0x2, UPT ;  /* 0x000000020800788c */ /* 0x000fc8000bf25270 */
[----:B------:R-:W-:Y:S01]  /*04f0*/  USEL UR6, URZ, 0x1, UP1 ;  /* 0x00000001ff067887 */ /* 0x000fe20008800000 */
[----:B-1----:R-:W-:-:S13]  /*0500*/  ISETP.NE.AND P0, PT, R2, RZ, PT ;  /* 0x000000ff0200720c */ /* 0x002fda0003f05270 */
[----:B------:R-:W-:Y:S05]  /*0510*/  @P0 BRA `(.L_x_9) ;  /* 0x0000000000f40947 */ /* 0x000fea0003800000 */
[----:B------:R-:W-:Y:S01]  /*0520*/  ELECT P0, URZ, PT ;  /* 0x0000000000ff782f */ /* 0x000fe20003800000 */
[----:B------:R-:W-:-:S12]  /*0530*/  BSSY.RECONVERGENT B0, `(.L_x_9) ;  /* 0x000003b000007945 */ /* 0x000fd80003800200 */
[----:B------:R-:W-:Y:S05]  /*0540*/  @!P0 BRA `(.L_x_10) ;  /* 0x0000000000e48947 */ /* 0x000fea0003800000 */
[----:B------:R-:W1:Y:S01]  /*0550*/  S2UR UR5, SR_CgaCtaId ;  /* 0x00000000000579c3 */ /* 0x000e620000008800 */
[----:B------:R-:W-:Y:S01]  /*0560*/  UMOV UR7, 0x400 ;  /* 0x0000040000077882 */ /* 0x000fe20000000000 */
[----:B------:R-:W-:Y:S02]  /*0570*/  UMOV UR4, 0x1 ;  /* 0x0000000100047882 */ /* 0x000fe40000000000 */
[----:B------:R-:W-:-:S04]  /*0580*/  UIADD3 UR10, UPT, UPT, -UR4, 0x100000, URZ ;  /* 0x00100000040a7890 */ /* 0x000fc8000fffe1ff */
[----:B------:R-:W-:Y:S02]  /*0590*/  USHF.L.U32 UR11, UR10, 0xb, URZ ;  /* 0x0000000b0a0b7899 */ /* 0x000fe400080006ff */
[----:B------:R-:W-:Y:S02]  /*05a0*/  USHF.L.U32 UR10, UR10, 0x1, URZ ;  /* 0x000000010a0a7899 */ /* 0x000fe400080006ff */
[----:B-1----:R-:W-:Y:S01]  /*05b0*/  ULEA UR5, UR5, UR7, 0x18 ;  /* 0x0000000705057291 */ /* 0x002fe2000f8ec0ff */
[----:B------:R-:W1:Y:S11]  /*05c0*/  FENCE.VIEW.ASYNC.S ;  /* 0x00000000000073c6 */ /* 0x000e760000000000 */
[----:B-1----:R1:W3:Y:S01]  /*05d0*/  SYNCS.EXCH.64 URZ, [UR5], UR10 ;  /* 0x0000000a05ff75b2 */ /* 0x0022e20008000100 */
[----:B------:R1:W4:Y:S01]  /*05e0*/  SYNCS.EXCH.64 URZ, [UR5+0xc0], UR10 ;  /* 0x0000c00a05ff75b2 */ /* 0x0003220008000100 */
[----:B------:R1:W1:Y:S01]  /*05f0*/  SYNCS.EXCH.64 URZ, [UR5+0x8], UR10 ;  /* 0x0000080a05ff75b2 */ /* 0x0002620008000100 */
        /* <DEDUP_REMOVED lines=45> */
[----:B---34-:R-:W-:Y:S01]  /*08d0*/  NOP ;  /* 0x0000000000007918 */ /* 0x018fe20000000000 */
.L_x_10:
[----:B-1----:R-:W-:Y:S05]  /*08e0*/  BSYNC.RECONVERGENT B0 ;  /* 0x0000000000007941 */ /* 0x002fea0003800200 */
.L_x_9:
[----:B------:R-:W1:Y:S01]  /*08f0*/  SHFL.IDX PT, R2, R173, RZ, 0x1f ;  /* 0x00001fffad027589 */ /* 0x000e6200000e0000 */
[----:B------:R-:W-:Y:S01]  /*0900*/  NOP ;  /* 0x0000000000007918 */ /* 0x000fe20000000000 */
[----:B-1----:R-:W-:-:S13]  /*0910*/  ISETP.NE.AND P0, PT, R2, 0x1, PT ;  /* 0x000000010200780c */ /* 0x002fda0003f05270 */
[----:B------:R-:W-:Y:S05]  /*0920*/  @P0 BRA `(.L_x_11) ;  /* 0x0000000000480947 */ /* 0x000fea0003800000 */
[----:B------:R-:W1:Y:S01]  /*0930*/  S2UR UR7, SR_CgaCtaId ;  /* 0x00000000000779c3 */ /* 0x000e620000008800 */
[----:B------:R-:W-:Y:S01]  /*0940*/  UMOV UR9, 0x400 ;  /* 0x0000040000097882 */ /* 0x000fe20000000000 */
[----:B------:R-:W-:Y:S01]  /*0950*/  UMOV UR5, 0x20 ;  /* 0x0000002000057882 */ /* 0x000fe20000000000 */
[----:B------:R-:W-:Y:S01]  /*0960*/  UMOV UR4, 0x80 ;  /* 0x0000008000047882 */ /* 0x000fe20000000000 */
[----:B------:R-:W-:-:S04]  /*0970*/  UIADD3 UR10, UPT, UPT, -UR5, 0x100000, URZ ;  /* 0x00100000050a7890 */ /* 0x000fc8000fffe1ff */
[----:B------:R-:W-:Y:S02]  /*0980*/  USHF.L.U32 UR11, UR10, 0xb, URZ ;  /* 0x0000000b0a0b7899 */ /* 0x000fe400080006ff */
[----:B------:R-:W-:Y:S02]  /*0990*/  USHF.L.U32 UR10, UR10, 0x1, URZ ;  /* 0x000000010a0a7899 */ /* 0x000fe400080006ff */
[----:B------:R-:W-:-:S04]  /*09a0*/  UIADD3 UR4, UPT, UPT, -UR4, 0x100000, URZ ;  /* 0x0010000004047890 */ /* 0x000fc8000fffe1ff */
[----:B------:R-:W-:Y:S02]  /*09b0*/  USHF.L.U32 UR5, UR4, 0xb, URZ ;  /* 0x0000000b04057899 */ /* 0x000fe400080006ff */
[----:B------:R-:W-:Y:S01]  /*09c0*/  USHF.L.U32 UR4, UR4, 0x1, URZ ;  /* 0x0000000104047899 */ /* 0x000fe200080006ff */
[----:B------:R-:W-:Y:S01]  /*09d0*/  ELECT P0, URZ, PT ;  /* 0x0000000000ff782f */ /* 0x000fe20003800000 */
[----:B-1----:R-:W-:Y:S01]  /*09e0*/  ULEA UR7, UR7, UR9, 0x18 ;  /* 0x0000000907077291 */ /* 0x002fe2000f8ec0ff */
[----:B------:R-:W1:Y:S11]  /*09f0*/  FENCE.VIEW.ASYNC.S ;  /* 0x00000000000073c6 */ /* 0x000e760000000000 */
[----:B-1----:R1:W3:Y:S01]  /*0a00*/  SYNCS.EXCH.64 URZ, [UR7+0x180], UR10 ;  /* 0x0001800a07ff75b2 */ /* 0x0022e20008000100 */
[----:B------:R1:W4:Y:S01]  /*0a10*/  SYNCS.EXCH.64 URZ, [UR7+0x190], UR4 ;  /* 0x0001900407ff75b2 */ /* 0x0003220008000100 */
[----:B------:R1:W1:Y:S01]  /*0a20*/  SYNCS.EXCH.64 URZ, [UR7+0x188], UR10 ;  /* 0x0001880a07ff75b2 */ /* 0x0002620008000100 */
[----:B------:R1:W1:Y:S01]  /*0a30*/  SYNCS.EXCH.64 URZ, [UR7+0x198], UR4 ;  /* 0x0001980407ff75b2 */ /* 0x0002620008000100 */
[----:B------:R-:W-:Y:S01]  /*0a40*/  NOP ;  /* 0x0000000000007918 */ /* 0x000fe20000000000 */
.L_x_11:
[----:B------:R-:W2:Y:S01]  /*0a50*/  SHFL.IDX PT, R2, R173, RZ, 0x1f ;  /* 0x00001fffad027589 */ /* 0x000ea200000e0000 */
[----:B------:R-:W-:Y:S01]  /*0a60*/  NOP ;  /* 0x0000000000007918 */ /* 0x000fe20000000000 */
[----:B--2---:R-:W-:-:S13]  /*0a70*/  ISETP.NE.AND P0, PT, R2, 0x3, PT ;  /* 0x000000030200780c */ /* 0x004fda0003f05270 */
[----:B------:R-:W-:Y:S05]  /*0a80*/  @P0 BRA `(.L_x_12) ;  /* 0x0000000000300947 */ /* 0x000fea0003800000 */
[----:B-1----:R-:W1:Y:S01]  /*0a90*/  S2UR UR5, SR_CgaCtaId ;  /* 0x00000000000579c3 */ /* 0x002e620000008800 */
[----:B------:R-:W-:Y:S01]  /*0aa0*/  UMOV UR7, 0x400 ;  /* 0x0000040000077882 */ /* 0x000fe20000000000 */
[----:B------:R-:W-:Y:S01]  /*0ab0*/  UMOV UR4, 0x20 ;  /* 0x0000002000047882 */ /* 0x000fe20000000000 */
[----:B------:R-:W-:Y:S01]  /*0ac0*/  ELECT P0, URZ, PT ;  /* 0x0000000000ff782f */ /* 0x000fe20003800000 */
[----:B------:R-:W-:-:S04]  /*0ad0*/  UIADD3 UR10, UPT, UPT, -UR4, 0x100000, URZ ;  /* 0x00100000040a7890 */ /* 0x000fc8000fffe1ff */
[----:B------:R-:W-:Y:S02]  /*0ae0*/  USHF.L.U32 UR11, UR10, 0xb, URZ ;  /* 0x0000000b0a0b7899 */ /* 0x000fe400080006ff */
[----:B------:R-:W-:Y:S02]  /*0af0*/  USHF.L.U32 UR10, UR10, 0x1, URZ ;  /* 0x000000010a0a7899 */ /* 0x000fe400080006ff */
[----:B-1----:R-:W-:Y:S01]  /*0b00*/  ULEA UR5, UR5, UR7, 0x18 ;  /* 0x0000000705057291 */ /* 0x002fe2000f8ec0ff */
[----:B------:R-:W1:Y:S11]  /*0b10*/  FENCE.VIEW.ASYNC.S ;  /* 0x00000000000073c6 */ /* 0x000e760000000000 */
[----:B-1----:R2:W1:Y:S01]  /*0b20*/  SYNCS.EXCH.64 URZ, [UR5+0x1a0], UR10 ;  /* 0x0001a00a05ff75b2 */ /* 0x0024620008000100 */
[----:B------:R2:W1:Y:S02]  /*0b30*/  SYNCS.EXCH.64 URZ, [UR5+0x1a8], UR10 ;  /* 0x0001a80a05ff75b2 */ /* 0x0004640008000100 */
[----:B--2---:R-:W-:Y:S01]  /*0b40*/  NOP ;  /* 0x0000000000007918 */ /* 0x004fe20000000000 */
.L_x_12:
[----:B------:R-:W2:Y:S01]  /*0b50*/  SHFL.IDX PT, R2, R173, RZ, 0x1f ;  /* 0x00001fffad027589 */ /* 0x000ea200000e0000 */
[----:B------:R-:W-:Y:S01]  /*0b60*/  NOP ;  /* 0x0000000000007918 */ /* 0x000fe20000000000 */
[----:B--2---:R-:W-:-:S13]  /*0b70*/  ISETP.NE.AND P0, PT, R2, 0x4, PT ;  /* 0x000000040200780c */ /* 0x004fda0003f05270 */
[----:B------:R-:W-:Y:S05]  /*0b80*/  @P0 BRA `(.L_x_13) ;  /* 0x00000000004c0947 */ /* 0x000fea0003800000 */
[----:B-1----:R-:W1:Y:S01]  /*0b90*/  S2UR UR5, SR_CgaCtaId ;  /* 0x00000000000579c3 */ /* 0x002e620000008800 */
[----:B------:R-:W-:Y:S01]  /*0ba0*/  UMOV UR9, 0x100 ;  /* 0x0000010000097882 */ /* 0x000fe20000000000 */
[----:B------:R-:W-:Y:S01]  /*0bb0*/  UMOV UR7, 0x400 ;  /* 0x0000040000077882 */ /* 0x000fe20000000000 */
[----:B------:R-:W-:Y:S01]  /*0bc0*/  USEL UR9, UR9, 0xe0, UP2 ;  /* 0x000000e009097887 */ /* 0x000fe20009000000 */
[----:B------:R-:W-:Y:S01]  /*0bd0*/  UMOV UR4, 0x1 ;  /* 0x0000000100047882 */ /* 0x000fe20000000000 */
[----:B------:R-:W-:Y:S01]  /*0be0*/  ELECT P0, URZ, PT ;  /* 0x0000000000ff782f */ /* 0x000fe20003800000 */
[----:B------:R-:W-:-:S04]  /*0bf0*/  UIADD3 UR10, UPT, UPT, -UR4, 0x100000, URZ ;  /* 0x00100000040a7890 */ /* 0x000fc8000fffe1ff */
[----:B------:R-:W-:Y:S02]  /*0c00*/  USHF.L.U32 UR11, UR10, 0xb, URZ ;  /* 0x0000000b0a0b7899 */ /* 0x000fe400080006ff */
[----:B------:R-:W-:Y:S02]  /*0c10*/  USHF.L.U32 UR10, UR10, 0x1, URZ ;  /* 0x000000010a0a7899 */ /* 0x000fe400080006ff */
[----:B------:R-:W-:-:S04]  /*0c20*/  UIADD3 UR12, UPT, UPT, -UR9, 0x100000, URZ ;  /* 0x00100000090c7890 */ /* 0x000fc8000fffe1ff */
[----:B------:R-:W-:Y:S02]  /*0c30*/  USHF.L.U32 UR13, UR12, 0xb, URZ ;  /* 0x0000000b0c0d7899 */ /* 0x000fe400080006ff */
[----:B------:R-:W-:Y:S02]  /*0c40*/  USHF.L.U32 UR12, UR12, 0x1, URZ ;  /* 0x000000010c0c7899 */ /* 0x000fe400080006ff */
[----:B-1----:R-:W-:Y:S01]  /*0c50*/  ULEA UR5, UR5, UR7, 0x18 ;  /* 0x0000000705057291 */ /* 0x002fe2000f8ec0ff */
[----:B------:R-:W1:Y:S11]  /*0c60*/  FENCE.VIEW.ASYNC.S ;  /* 0x00000000000073c6 */ /* 0x000e760000000000 */
[----:B-1----:R2:W1:Y:S01]  /*0c70*/  SYNCS.EXCH.64 URZ, [UR5+0x1b0], UR10 ;  /* 0x0001b00a05ff75b2 */ /* 0x0024620008000100 */
[----:B------:R2:W1:Y:S01]  /*0c80*/  SYNCS.EXCH.64 URZ, [UR5+0x1c0], UR12 ;  /* 0x0001c00c05ff75b2 */ /* 0x0004620008000100 */
[----:B------:R2:W1:Y:S01]  /*0c90*/  SYNCS.EXCH.64 URZ, [UR5+0x1b8], UR10 ;  /* 0x0001b80a05ff75b2 */ /* 0x0004620008000100 */
[----:B------:R2:W1:Y:S02]  /*0ca0*/  SYNCS.EXCH.64 URZ, [UR5+0x1c8], UR12 ;  /* 0x0001c80c05ff75b2 */ /* 0x0004640008000100 */
[----:B--2---:R-:W-:Y:S01]  /*0cb0*/  NOP ;  /* 0x0000000000007918 */ /* 0x004fe20000000000 */
.L_x_13:
[----:B------:R-:W2:Y:S01]  /*0cc0*/  SHFL.IDX PT, R2, R173, RZ, 0x1f ;  /* 0x00001fffad027589 */ /* 0x000ea200000e0000 */
[----:B------:R-:W-:Y:S01]  /*0cd0*/  NOP ;  /* 0x0000000000007918 */ /* 0x000fe20000000000 */
[----:B--2---:R-:W-:-:S13]  /*0ce0*/  ISETP.NE.AND P0, PT, R2, 0x5, PT ;  /* 0x000000050200780c */ /* 0x004fda0003f05270 */
[----:B------:R-:W-:Y:S05]  /*0cf0*/  @P0 BRA `(.L_x_14) ;  /* 0x0000000000580947 */ /* 0x000fea0003800000 */
[----:B-1----:R-:W1:Y:S01]  /*0d00*/  S2UR UR7, SR_CgaCtaId ;  /* 0x00000000000779c3 */ /* 0x002e620000008800 */
        /* <DEDUP_REMOVED lines=12> */
[----:B-1----:R2:W1:Y:S01]  /*0dd0*/  SYNCS.EXCH.64 URZ, [UR7+0x1d0], UR10 ;  /* 0x0001d00a07ff75b2 */ /* 0x0024620008000100 */
[----:B------:R2:W1:Y:S01]  /*0de0*/  SYNCS.EXCH.64 URZ, [UR7+0x1f0], UR4 ;  /* 0x0001f00407ff75b2 */ /* 0x0004620008000100 */
[----:B------:R2:W1:Y:S01]  /*0df0*/  SYNCS.EXCH.64 URZ, [UR7+0x1d8], UR10 ;  /* 0x0001d80a07ff75b2 */ /* 0x0004620008000100 */
[----:B------:R2:W1:Y:S01]  /*0e00*/  SYNCS.EXCH.64 URZ, [UR7+0x1f8], UR4 ;  /* 0x0001f80407ff75b2 */ /* 0x0004620008000100 */
[----:B------:R2:W1:Y:S01]  /*0e10*/  SYNCS.EXCH.64 URZ, [UR7+0x1e0], UR10 ;  /* 0x0001e00a07ff75b2 */ /* 0x0004620008000100 */
[----:B------:R2:W1:Y:S01]  /*0e20*/  SYNCS.EXCH.64 URZ, [UR7+0x200], UR4 ;  /* 0x0002000407ff75b2 */ /* 0x0004620008000100 */
[----:B------:R2:W1:Y:S01]  /*0e30*/  SYNCS.EXCH.64 URZ, [UR7+0x1e8], UR10 ;  /* 0x0001e80a07ff75b2 */ /* 0x0004620008000100 */
[----:B------:R2:W1:Y:S02]  /*0e40*/  SYNCS.EXCH.64 URZ, [UR7+0x208], UR4 ;  /* 0x0002080407ff75b2 */ /* 0x0004640008000100 */
[----:B--2---:R-:W-:Y:S01]  /*0e50*/  NOP ;  /* 0x0000000000007918 */ /* 0x004fe20000000000 */
.L_x_14:
        /* <DEDUP_REMOVED lines=18> */
.L_x_15:
[----:B-1----:R-:W1:Y:S01]  /*0f80*/  S2UR UR5, SR_CTAID.X ;  /* 0x00000000000579c3 */ /* 0x002e620000002500 */
[----:B------:R-:W-:-:S05]  /*0f90*/  CS2R.32 R170, SR_CgaSize ;  /* 0x0000000000aa7805 */ /* 0x000fca0000008a00 */
[----:B------:R-:W-:-:S05]  /*0fa0*/  IMAD R170, R170, -0xa0, RZ ;  /* 0xffffff60aaaa7824 */ /* 0x000fca00078e02ff */
[----:B------:R-:W-:-:S14]  /*0fb0*/  R2UR UR9, R170 ;  /* 0x00000000aa0972ca */ /* 0x000fdc00000e0000 */
[----:B------:R-:W2:Y:S01]  /*0fc0*/  LDCU UR9, c[0x0][UR9+0x2b0] ;  /* 0x00005600090977ac */ /* 0x000ea20008000800 */
[----:B------:R-:W-:Y:S01]  /*0fd0*/  NOP ;  /* 0x0000000000007918 */ /* 0x000fe20000000000 */
[----:B------:R-:W-:-:S05]  /*0fe0*/  CS2R.32 R170, SR_CgaSize ;  /* 0x0000000000aa7805 */ /* 0x000fca0000008a00 */
[----:B------:R-:W-:-:S05]  /*0ff0*/  IMAD R170, R170, -0xa0, RZ ;  /* 0xffffff60aaaa7824 */ /* 0x000fca00078e02ff */
[----:B------:R-:W-:-:S14]  /*1000*/  R2UR UR7, R170 ;  /* 0x00000000aa0772ca */ /* 0x000fdc00000e0000 */
[----:B------:R-:W3:Y:S01]  /*1010*/  LDCU UR7, c[0x0][UR7+0x2b4] ;  /* 0x00005680070777ac */ /* 0x000ee20008000800 */
[----:B------:R-:W4:Y:S08]  /*1020*/  S2UR UR4, SR_CTAID.Y ;  /* 0x00000000000479c3 */ /* 0x000f300000002600 */
[----:B------:R-:W3:Y:S01]  /*1030*/  LDC R9, c[0x0][0xb24] ;  /* 0x0002c900ff097b82 */ /* 0x000ee20000000800 */
[----:B-1----:R-:W-:-:S02]  /*1040*/  I2FP.F32.U32 R5, UR5 ;  /* 0x0000000500057c45 */ /* 0x002fc40008201000 */
[----:B------:R-:W-:-:S05]  /*1050*/  CS2R.32 R3, SR_CgaSize ;  /* 0x0000000000037805 */ /* 0x000fca0000008a00 */
[----:B------:R-:W-:-:S06]  /*1060*/  IMAD R3, R3, -0xa0, RZ ;  /* 0xffffff6003037824 */ /* 0x000fcc00078e02ff */
[----:B------:R-:W1:Y:S01]  /*1070*/  LDC R3, c[0x0][R3+0x2a0] ;  /* 0x0000a80003037b82 */ /* 0x000e620000000800 */
[----:B------:R-:W-:Y:S01]  /*1080*/  MOV R21, UR5 ;  /* 0x0000000500157c02 */ /* 0x000fe20008000f00 */
[----:B--2---:R-:W-:Y:S01]  /*1090*/  FMUL R5, R5, UR9 ;  /* 0x0000000905057c20 */ /* 0x004fe20008400000 */
[----:B----4-:R-:W-:Y:S02]  /*10a0*/  I2FP.F32.U32 R4, UR4 ;  /* 0x0000000400047c45 */ /* 0x010fe40008201000 */
[----:B------:R-:W-:-:S05]  /*10b0*/  CS2R.32 R2, SR_CgaSize ;  /* 0x0000000000027805 */ /* 0x000fca0000008a00 */
[----:B------:R-:W-:-:S06]  /*10c0*/  IMAD R2, R2, -0xa0, RZ ;  /* 0xffffff6002027824 */ /* 0x000fcc00078e02ff */
[----:B------:R-:W2:Y:S01]  /*10d0*/  LDC R2, c[0x0][R2+0x2a4] ;  /* 0x0000a90002027b82 */ /* 0x000ea20000000800 */
[----:B------:R-:W4:Y:S01]  /*10e0*/  F2I.U32.TRUNC.NTZ R170, R5 ;  /* 0x0000000500aa7305 */ /* 0x000f22000020f000 */
[----:B------:R-:W-:Y:S01]  /*10f0*/  MOV R20, UR4 ;  /* 0x0000000400147c02 */ /* 0x000fe20008000f00 */
[----:B---3--:R-:W-:-:S05]  /*1100*/  FMUL R4, R4, UR7 ;  /* 0x0000000704047c20 */ /* 0x008fca0008400000 */
[----:B------:R-:W-:Y:S01]  /*1110*/  BAR.SYNC.DEFER_BLOCKING 0x0 ;  /* 0x0000000000007b1d */ /* 0x000fe20000010000 */
[----:B------:R-:W-:-:S05]  /*1120*/  ISETP.GE.AND P0, PT, R9, 0x1, PT ;  /* 0x000000010900780c */ /* 0x000fca0003f06270 */
[----:B------:R-:W3:Y:S02]  /*1130*/  F2I.U32.TRUNC.NTZ R147, R4 ;  /* 0x0000000400937305 */ /* 0x000ee4000020f000 */
[----:B------:R-:W2:Y:S01]  /*1140*/  S2UR UR36, SR_CTAID.Z ;  /* 0x00000000002479c3 */ /* 0x000ea20000002700 */
[----:B----4-:R-:W-:-:S05]  /*1150*/  IADD3 R170, PT, PT, -R170, RZ, RZ ;  /* 0x000000ffaaaa7210 */ /* 0x010fca0007ffe1ff */
[----:B-1----:R-:W-:Y:S01]  /*1160*/  IMAD R170, R3, R170, UR5 ;  /* 0x0000000503aa7e24 */ /* 0x002fe2000f8e02aa */
[----:B---3--:R-:W-:-:S05]  /*1170*/  IADD3 R147, PT, PT, -R147, RZ, RZ ;  /* 0x000000ff93937210 */ /* 0x008fca0007ffe1ff */
[----:B--2---:R-:W-:Y:S01]  /*1180*/  IMAD R147, R2, R147, UR4 ;  /* 0x0000000402937e24 */ /* 0x004fe2000f8e0293 */
[----:B------:R-:W-:Y:S06]  /*1190*/  @!P0 BRA `(.L_x_16) ;  /* 0x0000000000b88947 */ /* 0x000fec0003800000 */
[----:B------:R-:W1:Y:S01]  /*11a0*/  LDC.64 R4, c[0x0][0xb18] ;  /* 0x0002c600ff047b82 */ /* 0x000e620000000a00 */
[----:B------:R-:W-:-:S07]  /*11b0*/  ISETP.NE.AND P0, PT, R9, 0x1, PT ;  /* 0x000000010900780c */ /* 0x000fce0003f05270 */
[----:B------:R-:W2:Y:S08]  /*11c0*/  LDC R10, c[0x0][0xb0c] ;  /* 0x0002c300ff0a7b82 */ /* 0x000eb00000000800 */
[----:B------:R-:W3:Y:S08]  /*11d0*/  LDC R11, c[0x0][0x370] ;  /* 0x0000dc00ff0b7b82 */ /* 0x000ef00000000800 */
[----:B------:R-:W4:Y:S01]  /*11e0*/  LDC R12, c[0x0][0x374] ;  /* 0x0000dd00ff0c7b82 */ /* 0x000f220000000800 */
[----:B-1----:R-:W-:-:S07]  /*11f0*/  ISETP.NE.AND P1, PT, R4, 0x1, PT ;  /* 0x000000010400780c */ /* 0x002fce0003f25270 */
[----:B------:R-:W3:Y:S01]  /*1200*/  LDC.64 R6, c[0x0][0xb10] ;  /* 0x0002c400ff067b82 */ /* 0x000ee20000000a00 */
[----:B--2---:R-:W-:-:S07]  /*1210*/  ISETP.NE.AND P2, PT, R10, 0x1, PT ;  /* 0x000000010a00780c */ /* 0x004fce0003f45270 */
[----:B------:R-:W1:Y:S08]  /*1220*/  LDC R8, c[0x0][0xb20] ;  /* 0x0002c800ff087b82 */ /* 0x000e700000000800 */
[----:B------:R-:W2:Y:S01]  /*1230*/  LDC.64 R2, c[0x0][0xb28] ;  /* 0x0002ca00ff027b82 */ /* 0x000ea20000000a00 */
[----:B----4-:R-:W-:-:S04]  /*1240*/  IMAD.HI.U32 R13, R12, R5, RZ ;  /* 0x000000050c0d7227 */ /* 0x010fc800078e00ff */
[----:B------:R-:W-:-:S04]  /*1250*/  IMAD.HI.U32 R5, R20, R5, RZ ;  /* 0x0000000514057227 */ /* 0x000fc800078e00ff */
[----:B---3--:R-:W-:-:S04]  /*1260*/  IMAD.HI.U32 R14, R11, R6, RZ ;  /* 0x000000060b0e7227 */ /* 0x008fc800078e00ff */
[C---:B------:R-:W-:Y:S01]  /*1270*/  IMAD.HI.U32 R16, R21.reuse, R6, RZ ;  /* 0x0000000615107227 */ /* 0x040fe200078e00ff */
[-C--:B------:R-:W-:Y:S02]  /*1280*/  @P2 SHF.R.U32.HI R11, RZ, R7.reuse, R14 ;  /* 0x00000007ff0b2219 */ /* 0x080fe4000001160e */
[-C--:B-1----:R-:W-:Y:S02]  /*1290*/  @P1 SHF.R.U32.HI R12, RZ, R8.reuse, R13 ;  /* 0x00000008ff0c1219 */ /* 0x082fe4000001160d */
[----:B------:R-:W-:Y:S02]  /*12a0*/  SHF.R.U32.HI R5, RZ, R8, R5 ;  /* 0x00000008ff057219 */ /* 0x000fe40000011605 */
[----:B------:R-:W-:Y:S02]  /*12b0*/  SHF.R.U32.HI R16, RZ, R7, R16 ;  /* 0x00000007ff107219 */ /* 0x000fe40000011610 */
[----:B------:R-:W-:Y:S01]  /*12c0*/  SEL R5, R20, R5, !P1 ;  /* 0x0000000514057207 */ /* 0x000fe20004800000 */
[----:B--2---:R-:W-:Y:S01]  /*12d0*/  IMAD.HI.U32 R14, R12, R2, RZ ;  /* 0x000000020c0e7227 */ /* 0x004fe200078e00ff */
[----:B------:R-:W-:-:S02]  /*12e0*/  SEL R7, R21, R16, !P2 ;  /* 0x0000001015077207 */ /* 0x000fc40005000000 */
[----:B------:R-:W-:Y:S01]  /*12f0*/  IADD3 R13, PT, PT, -R5, RZ, RZ ;  /* 0x000000ff050d7210 */ /* 0x000fe20007ffe1ff */
[----:B------:R-:W-:Y:S01]  /*1300*/  IMAD.HI.U32 R6, R11, R2, RZ ;  /* 0x000000020b067227 */ /* 0x000fe200078e00ff */
[----:B------:R-:W-:-:S03]  /*1310*/  @P0 SHF.R.U32.HI R12, RZ, R3, R14 ;  /* 0x00000003ff0c0219 */ /* 0x000fc6000001160e */
[----:B------:R-:W-:Y:S01]  /*1320*/  IMAD R13, R4, R13, R20 ;  /* 0x0000000d040d7224 */ /* 0x000fe200078e0214 */
[----:B------:R-:W-:Y:S01]  /*1330*/  @P0 SHF.R.U32.HI R11, RZ, R3, R6 ;  /* 0x00000003ff0b0219 */ /* 0x000fe20000011606 */
[----:B------:R-:W-:-:S04]  /*1340*/  IMAD R12, R12, R9, RZ ;  /* 0x000000090c0c7224 */ /* 0x000fc800078e02ff */
[----:B------:R-:W-:Y:S01]  /*1350*/  IMAD R6, R11, R9, RZ ;  /* 0x000000090b067224 */ /* 0x000fe200078e02ff */
[----:B------:R-:W-:-:S04]  /*1360*/  ISETP.GE.AND P1, PT, R5, R12, PT ;  /* 0x0000000c0500720c */ /* 0x000fc80003f26270 */
[----:B------:R-:W-:Y:S01]  /*1370*/  ISETP.GE.OR P1, PT, R7, R6, P1 ;  /* 0x000000060700720c */ /* 0x000fe20000f26670 */
[----:B------:R-:W-:-:S05]  /*1380*/  IMAD.HI.U32 R6, R5, R2, RZ ;  /* 0x0000000205067227 */ /* 0x000fca00078e00ff */
[----:B------:R-:W-:-:S04]  /*1390*/  SHF.R.U32.HI R6, RZ, R3, R6 ;  /* 0x00000003ff067219 */ /* 0x000fc80000011606 */
[----:B------:R-:W-:-:S03]  /*13a0*/  SEL R6, R5, R6, !P0 ;  /* 0x0000000605067207 */ /* 0x000fc60004000000 */
[----:B------:R-:W-:Y:S01]  /*13b0*/  @!P1 IMAD.HI.U32 R8, R7, R2, RZ ;  /* 0x0000000207089227 */ /* 0x000fe200078e00ff */
[----:B------:R-:W-:-:S04]  /*13c0*/  IADD3 R2, PT, PT, -R6, RZ, RZ ;  /* 0x000000ff06027210 */ /* 0x000fc80007ffe1ff */
[----:B------:R-:W-:Y:S01]  /*13d0*/  @!P1 SHF.R.U32.HI R8, RZ, R3, R8 ;  /* 0x00000003ff089219 */ /* 0x000fe20000011608 */
[----:B------:R-:W-:-:S03]  /*13e0*/  IMAD R2, R9, R2, R5 ;  /* 0x0000000209027224 */ /* 0x000fc600078e0205 */
[----:B------:R-:W-:-:S05]  /*13f0*/  @!P1 SEL R3, R7, R8, !P0 ;  /* 0x0000000807039207 */ /* 0x000fca0004000000 */
[--C-:B------:R-:W-:Y:S02]  /*1400*/  @!P1 IMAD.IADD R6, R6, 0x1, -R3.reuse ;  /* 0x0000000106069824 */ /* 0x100fe400078e0a03 */
[----:B------:R-:W-:Y:S01]  /*1410*/  @!P1 IMAD R3, R2, R11, R3 ;  /* 0x0000000b02039224 */ /* 0x000fe200078e0203 */
[----:B------:R-:W-:Y:S01]  /*1420*/  IADD3 R2, PT, PT, -R7, RZ, RZ ;  /* 0x000000ff07027210 */ /* 0x000fe20007ffe1ff */
[----:B------:R-:W-:Y:S02]  /*1430*/  @!P1 IMAD R5, R6, R9, R7 ;  /* 0x0000000906059224 */ /* 0x000fe400078e0207 */
[----:B------:R-:W-:Y:S02]  /*1440*/  @!P1 IMAD.MOV.U32 R7, RZ, RZ, R3 ;  /* 0x000000ffff079224 */ /* 0x000fe400078e0003 */
[----:B------:R-:W-:Y:S02]  /*1450*/  IMAD R2, R10, R2, R21 ;  /* 0x000000020a027224 */ /* 0x000fe400078e0215 */
[----:B------:R-:W-:-:S02]  /*1460*/  IMAD R20, R5, R4, R13 ;  /* 0x0000000405147224 */ /* 0x000fc400078e020d */
[----:B------:R-:W-:Y:S02]  /*1470*/  IMAD R21, R7, R10, R2 ;  /* 0x0000000a07157224 */ /* 0x000fe400078e0202 */
.L_x_16:
[----:B------:R-:W1:Y:S01]  /*1480*/  LDCU UR4, c[0x0][0xb30] ;  /* 0x00016600ff0477ac */ /* 0x000e620008000800 */
[----:B------:R-:W2:Y:S08]  /*1490*/  S2UR UR37, SR_CgaCtaId ;  /* 0x00000000002579c3 */ /* 0x000eb00000008800 */
[----:B------:R-:W3:Y:S01]  /*14a0*/  LDC R72, c[0x0][0xb24] ;  /* 0x0002c900ff487b82 */ /* 0x000ee20000000800 */
[----:B-1----:R-:W-:-:S09]  /*14b0*/  UISETP.NE.AND UP1, UPT, UR4, 0x1, UPT ;  /* 0x000000010400788c */ /* 0x002fd2000bf25270 */
[----:B--2---:R-:W-:Y:S05]  /*14c0*/  BRA.U UP1, `(.L_x_17) ;  /* 0x0000000101407547 */ /* 0x004fea000b800000 */
[----:B------:R-:W1:Y:S08]  /*14d0*/  LDC.64 R4, c[0x0][0xb10] ;  /* 0x0002c400ff047b82 */ /* 0x000e700000000a00 */
[----:B------:R-:W2:Y:S08]  /*14e0*/  LDC.64 R2, c[0x0][0xb18] ;  /* 0x0002c600ff027b82 */ /* 0x000eb00000000a00 */
[----:B------:R-:W4:Y:S08]  /*14f0*/  LDC R6, c[0x0][0xb20] ;  /* 0x0002c800ff067b82 */ /* 0x000f300000000800 */
[----:B------:R-:W3:Y:S01]  /*1500*/  LDC R8, c[0x0][0xb0c] ;  /* 0x0002c300ff087b82 */ /* 0x000ee20000000800 */
[----:B-1----:R-:W-:-:S05]  /*1510*/  IMAD.HI.U32 R4, R21, R4, RZ ;  /* 0x0000000415047227 */ /* 0x002fca00078e00ff */
[----:B------:R-:W-:Y:S01]  /*1520*/  SHF.R.U32.HI R4, RZ, R5, R4 ;  /* 0x00000005ff047219 */ /* 0x000fe20000011604 */
[----:B--2---:R-:W-:Y:S01]  /*1530*/  IMAD.HI.U32 R3, R20, R3, RZ ;  /* 0x0000000314037227 */ /* 0x004fe200078e00ff */
[----:B------:R-:W-:-:S04]  /*1540*/  ISETP.NE.AND P0, PT, R2, 0x1, PT ;  /* 0x000000010200780c */ /* 0x000fc80003f05270 */
[----:B----4-:R-:W-:-:S04]  /*1550*/  SHF.R.U32.HI R3, RZ, R6, R3 ;  /* 0x00000006ff037219 */ /* 0x010fc80000011603 */
[----:B------:R-:W-:Y:S02]  /*1560*/  SEL R3, R20, R3, !P0 ;  /* 0x0000000314037207 */ /* 0x000fe40004000000 */
[----:B---3--:R-:W-:-:S04]  /*1570*/  ISETP.NE.AND P1, PT, R8, 0x1, PT ;  /* 0x000000010800780c */ /* 0x008fc80003f25270 */
[----:B------:R-:W-:-:S05]  /*1580*/  SEL R4, R21, R4, !P1 ;  /* 0x0000000415047207 */ /* 0x000fca0004800000 */
[----:B------:R-:W-:Y:S02]  /*1590*/  IMAD.IADD R5, R3, 0x1, -R4 ;  /* 0x0000000103057824 */ /* 0x000fe400078e0a04 */
[----:B------:R-:W-:Y:S02]  /*15a0*/  IMAD.IADD R3, R4, 0x1, -R3 ;  /* 0x0000000104037824 */ /* 0x000fe400078e0a03 */
[----:B------:R-:W-:Y:S02]  /*15b0*/  IMAD R21, R5, R8, R21 ;  /* 0x0000000805157224 */ /* 0x000fe400078e0215 */
[----:B------:R-:W-:-:S07]  /*15c0*/  IMAD R20, R3, R2, R20 ;  /* 0x0000000203147224 */ /* 0x000fce00078e0214 */
.L_x_17:
[----:B------:R-:W-:Y:S01]  /*15d0*/  BAR.SYNC.DEFER_BLOCKING 0x0 ;  /* 0x0000000000007b1d */ /* 0x000fe20000010000 */
[----:B------:R-:W-:Y:S01]  /*15e0*/  UISETP.NE.AND UP1, UPT, UR8, 0x2, UPT ;  /* 0x000000020800788c */ /* 0x000fe2000bf25270 */
[----:B------:R-:W-:Y:S02]  /*15f0*/  ISETP.NE.OR P5, PT, R0, 0x2, !P5 ;  /* 0x000000020000780c */ /* 0x000fe40006fa5670 */
[----:B------:R-:W-:-:S06]  /*1600*/  LOP3.LUT R2, R189, 0x1f, RZ, 0xc0, !PT ;  /* 0x0000001fbd027812 */ /* 0x000fcc00078ec0ff */
[----:B------:R-:W-:Y:S05]  /*1610*/  BRA.U UP1, `(.L_x_18) ;  /* 0x0000001d01247547 */ /* 0x000fea000b800000 */
[----:B------:R-:W1:Y:S01]  /*1620*/  LDCU UR13, c[0x0][0x38c] ;  /* 0x00007180ff0d77ac */ /* 0x000e620008000800 */
[----:B------:R-:W2:Y:S01]  /*1630*/  LDC R9, c[0x0][0x370] ;  /* 0x0000dc00ff097b82 */ /* 0x000ea20000000800 */
[----:B------:R-:W-:Y:S01]  /*1640*/  PLOP3.LUT P1, PT, PT, PT, UP2, 0x80, 0x8 ;  /* 0x000000000008781c */ /* 0x000fe20003f2f028 */
[----:B------:R-:W-:Y:S01]  /*1650*/  IMAD.MOV.U32 R15, RZ, RZ, 0x1 ;  /* 0x00000001ff0f7424 */ /* 0x000fe200078e00ff */
[----:B------:R-:W-:Y:S01]  /*1660*/  ISETP.EQ.OR P4, PT, R2, RZ, P5 ;  /* 0x000000ff0200720c */ /* 0x000fe20002f82670 */
[----:B------:R-:W-:Y:S01]  /*1670*/  IMAD.MOV.U32 R14, RZ, RZ, RZ ;  /* 0x000000ffff0e7224 */ /* 0x000fe200078e00ff */
[----:B------:R-:W-:Y:S02]  /*1680*/  PLOP3.LUT P1, PT, P1, PT, PT, 0x8, 0x80 ;  /* 0x000000000080781c */ /* 0x000fe40000f2e170 */
[----:B------:R-:W-:Y:S01]  /*1690*/  CS2R R12, SRZ ;  /* 0x00000000000c7805 */ /* 0x000fe2000001ff00 */
[----:B------:R-:W-:Y:S01]  /*16a0*/  IMAD.MOV.U32 R10, RZ, RZ, 0x1 ;  /* 0x00000001ff0a7424 */ /* 0x000fe200078e00ff */
[----:B------:R-:W4:Y:S01]  /*16b0*/  LDC R0, c[0x0][0x374] ;  /* 0x0000dd00ff007b82 */ /* 0x000f220000000800 */
[----:B------:R-:W2:Y:S01]  /*16c0*/  LDCU.64 UR22, c[0x0][0x348] ;  /* 0x00006900ff1677ac */ /* 0x000ea20008000a00 */
[----:B------:R-:W-:Y:S01]  /*16d0*/  UMOV UR6, URZ ;  /* 0x000000ff00067c82 */ /* 0x000fe20008000000 */
[----:B-1----:R-:W-:-:S04]  /*16e0*/  UIADD3 UR5, UPT, UPT, UR13, 0x1f, URZ ;  /* 0x0000001f0d057890 */ /* 0x002fc8000fffe0ff */
[----:B------:R-:W-:-:S04]  /*16f0*/  USHF.R.S32.HI UR4, URZ, 0x1f, UR5 ;  /* 0x0000001fff047899 */ /* 0x000fc80008011405 */
[----:B------:R-:W-:-:S04]  /*1700*/  ULEA.HI UR4, UR4, UR5, URZ, 0x5 ;  /* 0x0000000504047291 */ /* 0x000fc8000f8f28ff */
[----:B------:R-:W-:Y:S02]  /*1710*/  USHF.R.S32.HI UR15, URZ, 0x5, UR4 ;  /* 0x00000005ff0f7899 */ /* 0x000fe40008011404 */
[----:B------:R-:W-:Y:S02]  /*1720*/  UIADD3 UR4, UPT, UPT, UR13, -0x1, URZ ;  /* 0xffffffff0d047890 */ /* 0x000fe4000fffe0ff */
[----:B------:R-:W-:Y:S02]  /*1730*/  UISETP.LT.U32.AND UP0, UPT, UR15, 0x18, UPT ;  /* 0x000000180f00788c */ /* 0x000fe4000bf01070 */
[----:B------:R-:W-:Y:S02]  /*1740*/  UISETP.GE.U32.AND UP1, UPT, UR4, -0x3f, UPT ;  /* 0xffffffc10400788c */ /* 0x000fe4000bf26070 */
[----:B------:R-:W-:Y:S02]  /*1750*/  USEL UR14, UR15, 0x18, UP0 ;  /* 0x000000180f0e7887 */ /* 0x000fe40008000000 */
[----:B------:R-:W-:-:S02]  /*1760*/  UIADD3 UR13, UPT, UPT, UR13, 0x3e, URZ ;  /* 0x0000003e0d0d7890 */ /* 0x000fc4000fffe0ff */
[----:B------:R-:W-:Y:S02]  /*1770*/  UIADD3 UR5, UPT, UPT, UR14, -0x1, URZ ;  /* 0xffffffff0e057890 */ /* 0x000fe4000fffe0ff */
[----:B------:R-:W-:-:S03]  /*1780*/  UIADD3 UR7, UPT, UPT, UR15, -UR14, URZ ;  /* 0x8000000e0f077290 */ /* 0x000fc6000fffe0ff */
[----:B------:R-:W-:-:S04]  /*1790*/  @UP1 UIADD3 UR5, UPT, UPT, UR14, URZ, URZ ;  /* 0x000000ff0e051290 */ /* 0x000fc8000fffe0ff */
[----:B--2---:R-:W-:-:S12]  /*17a0*/  UIADD3 UR5, UPT, UPT, UR5, 0x1, URZ ;  /* 0x0000000105057890 */ /* 0x004fd8000fffe0ff */
.L_x_36:
[----:B------:R-:W-:Y:S01]  /*17b0*/  UISETP.NE.AND UP0, UPT, UR37, URZ, UPT ;  /* 0x000000ff2500728c */ /* 0x000fe2000bf05270 */
[----:B------:R-:W1:Y:S08]  /*17c0*/  S2UR UR37, SR_CgaCtaId ;  /* 0x00000000002579c3 */ /* 0x000e700000008800 */
[----:B------:R-:W-:Y:S05]  /*17d0*/  BRA.U UP0, `(.L_x_19) ;  /* 0x0000000100347547 */ /* 0x000fea000b800000 */
[----:B------:R-:W2:Y:S01]  /*17e0*/  S2R R2, SR_CgaCtaId ;  /* 0x0000000000027919 */ /* 0x000ea20000008800 */
[----:B------:R-:W-:-:S04]  /*17f0*/  MOV R3, 0x400 ;  /* 0x0000040000037802 */ /* 0x000fc80000000f00 */
[----:B--2---:R-:W-:Y:S02]  /*1800*/  LEA R3, R2, R3, 0x18 ;  /* 0x0000000302037211 */ /* 0x004fe400078ec0ff */
[----:B------:R-:W-:-:S03]  /*1810*/  SHF.L.U32 R2, R10, 0x1f, RZ ;  /* 0x0000001f0a027819 */ /* 0x000fc600000006ff */
[----:B------:R-:W-:-:S04]  /*1820*/  IMAD R3, R12, 0x8, R3 ;  /* 0x000000080c037824 */ /* 0x000fc800078e0203 */
[----:B------:R-:W2:Y:S02]  /*1830*/  SYNCS.PHASECHK.TRANS64.TRYWAIT P0, [R3+URZ+0x220], R2 ;  /* 0x00022002030075a7 */ /* 0x000ea400080011ff */
[----:B--2---:R-:W-:Y:S05]  /*1840*/  @!P0 BRA `(.L_x_20) ;  /* 0x0000007400908947 */ /* 0x004fea0003800000 */
.L_x_127:
[----:B------:R-:W-:Y:S01]  /*1850*/  VIADD R12, R12, 0x1 ;  /* 0x000000010c0c7836 */ /* 0x000fe20000000000 */
[----:B------:R2:W-:Y:S04]  /*1860*/  SYNCS.ARRIVE.TRANS64.A1T0 RZ, [R3+URZ+0x210], RZ ;  /* 0x000210ff03ff79a7 */ /* 0x0005e800081000ff */
[----:B------:R-:W-:-:S04]  /*1870*/  ISETP.NE.AND P0, PT, R12, 0x2, PT ;  /* 0x000000020c00780c */ /* 0x000fc80003f05270 */
[----:B------:R-:W-:Y:S02]  /*1880*/  SEL R12, R12, RZ, P0 ;  /* 0x000000ff0c0c7207 */ /* 0x000fe40000000000 */
[----:B--2---:R-:W-:-:S04]  /*1890*/  SEL R3, RZ, 0x1, P0 ;  /* 0x00000001ff037807 */ /* 0x004fc80000000000 */
[----:B------:R-:W-:-:S07]  /*18a0*/  LOP3.LUT R10, R10, R3, RZ, 0x3c, !PT ;  /* 0x000000030a0a7212 */ /* 0x000fce00078e3cff */
.L_x_19:
[----:B------:R-:W-:Y:S01]  /*18b0*/  UMOV UR4, 0x400 ;  /* 0x0000040000047882 */ /* 0x000fe20000000000 */
[----:B------:R-:W-:Y:S01]  /*18c0*/  SHF.L.U32 R2, R15, 0x1f, RZ ;  /* 0x0000001f0f027819 */ /* 0x000fe200000006ff */
[----:B-1----:R-:W-:Y:S01]  /*18d0*/  ULEA UR4, UR37, UR4, 0x18 ;  /* 0x0000000425047291 */ /* 0x002fe2000f8ec0ff */
[----:B------:R-:W-:Y:S01]  /*18e0*/  R2UR UR35, R21 ;  /* 0x00000000152372ca */ /* 0x000fe200000e0000 */
[----:B------:R-:W-:Y:S01]  /*18f0*/  UISETP.GE.U32.AND UP0, UPT, UR13, 0x3f, UPT ;  /* 0x0000003f0d00788c */ /* 0x000fe2000bf06070 */
[----:B------:R-:W-:Y:S01]  /*1900*/  R2UR UR11, R20 ;  /* 0x00000000140b72ca */ /* 0x000fe200000e0000 */
[----:B------:R-:W-:Y:S01]  /*1910*/  ULEA UR8, UR6, UR4, 0x3 ;  /* 0x0000000406087291 */ /* 0x000fe2000f8e18ff */
[----:B------:R-:W-:-:S08]  /*1920*/  UMOV UR24, URZ ;  /* 0x000000ff00187c82 */ /* 0x000fd00008000000 */
[----:B------:R1:W2:Y:S01]  /*1930*/  SYNCS.PHASECHK.TRANS64.TRYWAIT P0, [UR8+0xc0], R2 ;  /* 0x0000c002ff0075a7 */ /* 0x0002a20008001108 */
[----:B------:R-:W-:Y:S02]  /*1940*/  USHF.L.U32 UR35, UR35, 0x7, URZ ;  /* 0x0000000723237899 */ /* 0x000fe400080006ff */
[----:B------:R-:W-:Y:S01]  /*1950*/  USHF.L.U32 UR11, UR11, 0x7, URZ ;  /* 0x000000070b0b7899 */ /* 0x000fe200080006ff */
[----:B------:R-:W-:Y:S11]  /*1960*/  BRA.U !UP0, `(.L_x_21) ;  /* 0x0000000108a47547 */ /* 0x000ff6000b800000 */
[----:B------:R-:W-:Y:S01]  /*1970*/  UMOV UR16, URZ ;  /* 0x000000ff00107c82 */ /* 0x000fe20008000000 */
[----:B------:R-:W-:-:S05]  /*1980*/  UMOV UR17, UR6 ;  /* 0x0000000600117c82 */ /* 0x000fca0008000000 */
.L_x_26:
[----:B-1----:R-:W-:Y:S01]  /*1990*/  ULEA UR33, UR17, UR4, 0x3 ;  /* 0x0000000411217291 */ /* 0x002fe2000f8e18ff */
[----:B--2---:R-:W-:Y:S01]  /*19a0*/  @!P5 MOV R3, 0x2000 ;  /* 0x000020000003d802 */ /* 0x004fe20000000f00 */
[----:B--2---:R-:W-:Y:S10]  /*19b0*/  @P0 BRA `(.L_x_22) ;  /* 0x00000000000c0947 */ /* 0x004ff40003800000 */
[----:B------:R-:W-:-:S04]  /*19c0*/  SHF.L.U32 R5, R15, 0x1f, RZ ;  /* 0x0000001f0f057819 */ /* 0x000fc800000006ff */
[----:B------:R-:W2:Y:S02]  /*19d0*/  SYNCS.PHASECHK.TRANS64.TRYWAIT P0, [UR33+0xc0], R5 ;  /* 0x0000c005ff0075a7 */ /* 0x000ea40008001121 */
[----:B--2---:R-:W-:Y:S05]  /*19e0*/  @!P0 BRA `(.L_x_23) ;  /* 0x00000074003c8947 */ /* 0x004fea0003800000 */
.L_x_22:
[----:B------:R2:W-:Y:S01]  /*19f0*/  @!P5 SYNCS.ARRIVE.TRANS64 RZ, [UR33], R3 ;  /* 0x00000003ffffd9a7 */ /* 0x0005e20008000021 */
[----:B------:R-:W-:Y:S04]  /*1a00*/  BSSY.RECONVERGENT B0, `(.L_x_24) ;  /* 0x0000003000007945 */ /* 0x000fe80003800200 */
[----:B------:R-:W-:Y:S05]  /*1a10*/  @P4 BRA `(.L_x_25) ;  /* 0x0000000000044947 */ /* 0x000fea0003800000 */
[----:B------:R-:W-:Y:S05]  /*1a20*/  BPT.TRAP 0x1 ;  /* 0x000000040000795c */ /* 0x000fea0000300000 */
.L_x_25:
[----:B------:R-:W-:Y:S05]  /*1a30*/  BSYNC.RECONVERGENT B0 ;  /* 0x0000000000007941 */ /* 0x000fea0003800200 */
.L_x_24:
[----:B------:R-:W-:Y:S02]  /*1a40*/  UIADD3 UR6, UPT, UPT, UR17, 0x1, URZ ;  /* 0x0000000111067890 */ /* 0x000fe4000fffe0ff */
[----:B------:R-:W-:Y:S02]  /*1a50*/  UIADD3 UR26, UP1, UPT, UR22, 0x80, URZ ;  /* 0x00000080161a7890 */ /* 0x000fe4000ff3e0ff */
[----:B------:R-:W-:Y:S02]  /*1a60*/  UISETP.NE.AND UP0, UPT, UR6, 0x18, UPT ;  /* 0x000000180600788c */ /* 0x000fe4000bf05270 */
[----:B------:R-:W-:Y:S02]  /*1a70*/  USHF.L.U32 UR34, UR16, 0x5, URZ ;  /* 0x0000000510227899 */ /* 0x000fe400080006ff */
[----:B------:R-:W-:Y:S02]  /*1a80*/  USEL UR9, URZ, 0x1, UP0 ;  /* 0x00000001ff097887 */ /* 0x000fe40008000000 */
[----:B------:R-:W-:-:S02]  /*1a90*/  USEL UR6, UR6, URZ, UP0 ;  /* 0x000000ff06067287 */ /* 0x000fc40008000000 */
[----:B------:R-:W-:Y:S02]  /*1aa0*/  UIADD3 UR20, UP0, UPT, UR22, 0x180, URZ ;  /* 0x0000018016147890 */ /* 0x000fe4000ff1e0ff */
[----:B------:R-:W-:Y:S01]  /*1ab0*/  ULEA UR8, UR6, UR4, 0x3 ;  /* 0x0000000406087291 */ /* 0x000fe2000f8e18ff */
[----:B------:R-:W-:Y:S01]  /*1ac0*/  LOP3.LUT R15, R15, UR9, RZ, 0x3c, !PT ;  /* 0x000000090f0f7c12 */ /* 0x000fe2000f8e3cff */
[----:B------:R-:W-:Y:S02]  /*1ad0*/  UIADD3.X UR27, UPT, UPT, URZ, UR23, URZ, UP1, !UPT ;  /* 0x00000017ff1b7290 */ /* 0x000fe40008ffe4ff */
[----:B------:R-:W-:Y:S01]  /*1ae0*/  UIADD3.X UR21, UPT, UPT, URZ, UR23, URZ, UP0, !UPT ;  /* 0x00000017ff157290 */ /* 0x000fe200087fe4ff */
[----:B-1----:R-:W-:Y:S01]  /*1af0*/  SHF.L.U32 R2, R15, 0x1f, RZ ;  /* 0x0000001f0f027819 */ /* 0x002fe200000006ff */
[----:B------:R-:W-:Y:S01]  /*1b00*/  UMOV UR18, 0x0 ;  /* 0x0000000000127882 */ /* 0x000fe20000000000 */
[----:B------:R-:W-:Y:S01]  /*1b10*/  UMOV UR19, 0x10000000 ;  /* 0x1000000000137882 */ /* 0x000fe20000000000 */
[----:B------:R-:W-:Y:S01]  /*1b20*/  UMOV UR12, UR36 ;  /* 0x00000024000c7c82 */ /* 0x000fe20008000000 */
[----:B------:R1:W1:Y:S01]  /*1b30*/  SYNCS.PHASECHK.TRANS64.TRYWAIT P0, [UR8+0xc0], R2 ;  /* 0x0000c002ff0075a7 */ /* 0x0002620008001108 */
[----:B------:R-:W-:Y:S01]  /*1b40*/  ULEA UR8, UR17, UR4, 0xc ;  /* 0x0000000411087291 */ /* 0x000fe2000f8e60ff */
[----:B------:R-:W-:Y:S01]  /*1b50*/  UMOV UR9, UR33 ;  /* 0x0000002100097c82 */ /* 0x000fe20008000000 */
[----:B------:R-:W-:-:S02]  /*1b60*/  UMOV UR10, UR34 ;  /* 0x00000022000a7c82 */ /* 0x000fc40008000000 */
[----:B------:R-:W-:Y:S02]  /*1b70*/  UIADD3 UR32, UPT, UPT, UR8, 0x8600, URZ ;  /* 0x0000860008207890 */ /* 0x000fe4000fffe0ff */
[----:B------:R-:W-:Y:S02]  /*1b80*/  UIADD3 UR8, UPT, UPT, UR8, 0x20600, URZ ;  /* 0x0002060008087890 */ /* 0x000fe4000fffe0ff */
[----:B------:R-:W-:Y:S01]  /*1b90*/  UIADD3 UR16, UPT, UPT, UR16, 0x1, URZ ;  /* 0x0000000110107890 */ /* 0x000fe2000fffe0ff */
[----:B------:R-:W-:Y:S01]  /*1ba0*/  UMOV UR24, UR5 ;  /* 0x0000000500187c82 */ /* 0x000fe20008000000 */
[----:B------:R-:W-:Y:S02]  /*1bb0*/  UMOV UR17, UR6 ;  /* 0x0000000600117c82 */ /* 0x000fe40008000000 */
[----:B------:R-:W-:Y:S01]  /*1bc0*/  UISETP.NE.AND UP0, UPT, UR16, UR5, UPT ;  /* 0x000000051000728c */ /* 0x000fe2000bf05270 */
[----:B------:R1:W-:Y:S02]  /*1bd0*/  UTMALDG.3D [UR32], [UR26], desc[UR18] ;  /* 0x000012201a0075b4 */ /* 0x0003e40008011000 */
[----:B------:R1:W-:Y:S06]  /*1be0*/  UTMALDG.3D [UR8], [UR20], desc[UR18] ;  /* 0x00001208140075b4 */ /* 0x0003ec0008011000 */
[----:B------:R-:W-:Y:S05]  /*1bf0*/  BRA.U UP0, `(.L_x_26) ;  /* 0xfffffffd00647547 */ /* 0x000fea000b83ffff */
.L_x_21:
[----:B-1----:R-:W-:Y:S01]  /*1c00*/  ULEA UR8, UR6, UR4, 0x3 ;  /* 0x0000000406087291 */ /* 0x002fe2000f8e18ff */
[----:B------:R-:W-:Y:S01]  /*1c10*/  SHF.L.U32 R2, R15, 0x1f, RZ ;  /* 0x0000001f0f027819 */ /* 0x000fe200000006ff */
[----:B------:R-:W-:Y:S01]  /*1c20*/  @!P1 SYNCS.ARRIVE.TRANS64.A1T0 RZ, [UR4+0x1a8], RZ ;  /* 0x0001a8ffffff99a7 */ /* 0x000fe20008100004 */
[----:B------:R-:W-:-:S06]  /*1c30*/  UISETP.GT.AND UP0, UPT, UR15, UR14, UPT ;  /* 0x0000000e0f00728c */ /* 0x000fcc000bf04270 */
[----:B--2---:R1:W2:Y:S03]  /*1c40*/  SYNCS.PHASECHK.TRANS64.TRYWAIT P0, [UR8+0xc0], R2 ;  /* 0x0000c002ff0075a7 */ /* 0x0042a60008001108 */
[----:B------:R-:W-:Y:S05]  /*1c50*/  BRA.U !UP0, `(.L_x_27) ;  /* 0x0000000108a87547 */ /* 0x000fea000b800000 */
[----:B------:R-:W-:Y:S01]  /*1c60*/  UIADD3 UR21, UPT, UPT, UR7, UR24, URZ ;  /* 0x0000001807157290 */ /* 0x000fe2000fffe0ff */
[----:B------:R-:W-:-:S11]  /*1c70*/  UMOV UR25, UR6 ;  /* 0x0000000600197c82 */ /* 0x000fd60008000000 */
.L_x_32:
[----:B-1----:R-:W-:Y:S01]  /*1c80*/  ULEA UR17, UR25, UR4, 0x3 ;  /* 0x0000000419117291 */ /* 0x002fe2000f8e18ff */
[----:B--2---:R-:W-:Y:S01]  /*1c90*/  @!P5 MOV R3, 0x2000 ;  /* 0x000020000003d802 */ /* 0x004fe20000000f00 */
[----:B--2---:R-:W-:Y:S10]  /*1ca0*/  @P0 BRA `(.L_x_28) ;  /* 0x00000000000c0947 */ /* 0x004ff40003800000 */
[----:B------:R-:W-:-:S04]  /*1cb0*/  SHF.L.U32 R5, R15, 0x1f, RZ ;  /* 0x0000001f0f057819 */ /* 0x000fc800000006ff */
[----:B------:R-:W2:Y:S02]  /*1cc0*/  SYNCS.PHASECHK.TRANS64.TRYWAIT P0, [UR17+0xc0], R5 ;  /* 0x0000c005ff0075a7 */ /* 0x000ea40008001111 */
[----:B--2---:R-:W-:Y:S05]  /*1cd0*/  @!P0 BRA `(.L_x_29) ;  /* 0x0000007000988947 */ /* 0x004fea0003800000 */
.L_x_28:
[----:B------:R2:W-:Y:S01]  /*1ce0*/  @!P5 SYNCS.ARRIVE.TRANS64 RZ, [UR17], R3 ;  /* 0x00000003ffffd9a7 */ /* 0x0005e20008000011 */
[----:B------:R-:W-:Y:S04]  /*1cf0*/  BSSY.RECONVERGENT B0, `(.L_x_30) ;  /* 0x0000003000007945 */ /* 0x000fe80003800200 */
[----:B------:R-:W-:Y:S05]  /*1d00*/  @P4 BRA `(.L_x_31) ;  /* 0x0000000000044947 */ /* 0x000fea0003800000 */
[----:B------:R-:W-:Y:S05]  /*1d10*/  BPT.TRAP 0x1 ;  /* 0x000000040000795c */ /* 0x000fea0000300000 */
.L_x_31:
[----:B------:R-:W-:Y:S05]  /*1d20*/  BSYNC.RECONVERGENT B0 ;  /* 0x0000000000007941 */ /* 0x000fea0003800200 */
.L_x_30:
        /* <DEDUP_REMOVED lines=20> */
[----:B------:R-:W-:Y:S01]  /*1e70*/  UIADD3 UR8, UPT, UPT, UR8, 0x20600, URZ ;  /* 0x0002060008087890 */ /* 0x000fe2000fffe0ff */
[----:B------:R-:W-:Y:S01]  /*1e80*/  UMOV UR9, UR17 ;  /* 0x0000001100097c82 */ /* 0x000fe20008000000 */
[----:B------:R-:W-:Y:S01]  /*1e90*/  UMOV UR10, UR18 ;  /* 0x00000012000a7c82 */ /* 0x000fe20008000000 */
[----:B------:R-:W-:Y:S01]  /*1ea0*/  UIADD3 UR24, UPT, UPT, UR24, 0x1, URZ ;  /* 0x0000000118187890 */ /* 0x000fe2000fffe0ff */
[----:B------:R-:W-:-:S03]  /*1eb0*/  UMOV UR25, UR6 ;  /* 0x0000000600197c82 */ /* 0x000fc60008000000 */
[----:B------:R1:W-:Y:S01]  /*1ec0*/  UTMALDG.3D [UR16], [UR30], desc[UR26] ;  /* 0x00001a101e0075b4 */ /* 0x0003e20008011000 */
[----:B------:R-:W-:Y:S01]  /*1ed0*/  UISETP.NE.AND UP0, UPT, UR24, UR21, UPT ;  /* 0x000000151800728c */ /* 0x000fe2000bf05270 */
[----:B------:R1:W-:Y:S08]  /*1ee0*/  UTMALDG.3D [UR8], [UR28], desc[UR26] ;  /* 0x00001a081c0075b4 */ /* 0x0003f00008011000 */
[----:B------:R-:W-:Y:S05]  /*1ef0*/  BRA.U UP0, `(.L_x_32) ;  /* 0xfffffffd00607547 */ /* 0x000fea000b83ffff */
.L_x_27:
[C---:B-1----:R-:W-:Y:S01]  /*1f00*/  LEA R2, R14.reuse, UR4, 0x3 ;  /* 0x000000040e027c11 */ /* 0x042fe2000f8e18ff */
[----:B------:R-:W-:Y:S01]  /*1f10*/  NOP ;  /* 0x0000000000007918 */ /* 0x000fe20000000000 */
[----:B--2---:R-:W-:Y:S02]  /*1f20*/  SHF.L.U32 R3, R13, 0x1f, RZ ;  /* 0x0000001f0d037819 */ /* 0x004fe400000006ff */
[----:B------:R-:W-:Y:S02]  /*1f30*/  LEA R4, R14, UR4, 0x4 ;  /* 0x000000040e047c11 */ /* 0x000fe4000f8e20ff */
[----:B------:R-:W1:Y:S02]  /*1f40*/  SYNCS.PHASECHK.TRANS64.TRYWAIT P0, [R2+URZ+0x1b0], R3 ;  /* 0x0001b003020075a7 */ /* 0x000e6400080011ff */
[----:B-1----:R-:W-:Y:S05]  /*1f50*/  @!P0 BRA `(.L_x_33) ;  /* 0x0000007000108947 */ /* 0x002fea0003800000 */
.L_x_130:
[----:B------:R-:W2:Y:S01]  /*1f60*/  LDS.128 R4, [R4+0x240] ;  /* 0x0002400004047984 */ /* 0x000ea20000000c00 */
[----:B---3--:R-:W-:Y:S01]  /*1f70*/  ISETP.GE.AND P0, PT, R72, 0x1, PT ;  /* 0x000000014800780c */ /* 0x008fe20003f06270 */
[----:B-1----:R-:W-:Y:S01]  /*1f80*/  VIADD R2, R2, 0x1c0 ;  /* 0x000001c002027836 */ /* 0x002fe20000000000 */
[----:B------:R-:W-:Y:S01]  /*1f90*/  @!PT LDS RZ, [RZ] ;  /* 0x00000000fffff984 */ /* 0x000fe20000000800 */
[----:B------:R-:W-:Y:S01]  /*1fa0*/  @!PT LDS RZ, [RZ] ;  /* 0x00000000fffff984 */ /* 0x000fe20000000800 */
[----:B------:R-:W-:Y:S01]  /*1fb0*/  @!PT LDS RZ, [RZ] ;  /* 0x00000000fffff984 */ /* 0x000fe20000000800 */
[----:B------:R-:W-:Y:S01]  /*1fc0*/  @!PT LDS RZ, [RZ] ;  /* 0x00000000fffff984 */ /* 0x000fe20000000800 */
[----:B------:R1:W-:Y:S06]  /*1fd0*/  MEMBAR.ALL.CTA ;  /* 0x0000000000007992 */ /* 0x0003ec0000008000 */
[----:B-1----:R-:W1:Y:S01]  /*1fe0*/  FENCE.VIEW.ASYNC.S ;  /* 0x00000000000073c6 */ /* 0x002e620000000000 */
[----:B------:R-:W-:-:S04]  /*1ff0*/  PRMT R2, RZ, 0x654, R2 ;  /* 0x00000654ff027816 */ /* 0x000fc80000000002 */
[----:B-1----:R1:W-:Y:S01]  /*2000*/  SYNCS.ARRIVE.TRANS64.RED.A1T0 RZ, [R2+URZ], RZ ;  /* 0x000000ff02ff79a7 */ /* 0x0023e200081004ff */
[----:B--2---:R-:W-:-:S13]  /*2010*/  LOP3.LUT P2, RZ, R6, 0x1, RZ, 0xc0, !PT ;  /* 0x0000000106ff7812 */ /* 0x004fda000784c0ff */
[----:B------:R-:W-:Y:S01]  /*2020*/  @P2 SHF.R.U32.HI R3, RZ, 0x10, R5 ;  /* 0x00000010ff032819 */ /* 0x000fe20000011605 */
[----:B------:R-:W-:Y:S01]  /*2030*/  VOTEU.ANY UP0, P2 ;  /* 0x0000000000ff7886 */ /* 0x000fe20001000100 */
[----:B------:R-:W-:Y:S02]  /*2040*/  @P2 MOV R11, R4 ;  /* 0x00000004000b2202 */ /* 0x000fe40000000f00 */
[----:B------:R-:W-:Y:S02]  /*2050*/  @P2 R2UR.BROADCAST UR8, R3 ;  /* 0x00000000030822ca */ /* 0x000fe400008e0000 */
[----:B------:R-:W-:-:S11]  /*2060*/  @P2 LOP3.LUT R8, R5, 0xffff, RZ, 0xc0, !PT ;  /* 0x0000ffff05082812 */ /* 0x000fd600078ec0ff */
[----:B------:R-:W-:Y:S01]  /*2070*/  @UP0 UMOV UR36, UR8 ;  /* 0x0000000800240c82 */ /* 0x000fe20008000000 */
[----:B-1----:R-:W-:Y:S05]  /*2080*/  @!P0 BRA `(.L_x_34) ;  /* 0x0000000000b88947 */ /* 0x002fea0003800000 */
[----:B------:R-:W4:Y:S01]  /*2090*/  LDC.64 R4, c[0x0][0xb18] ;  /* 0x0002c600ff047b82 */ /* 0x000f220000000a00 */
[----:B------:R-:W-:-:S07]  /*20a0*/  ISETP.NE.AND P3, PT, R72, 0x1, PT ;  /* 0x000000014800780c */ /* 0x000fce0003f65270 */
[----:B------:R-:W1:Y:S08]  /*20b0*/  LDC.64 R6, c[0x0][0xb10] ;  /* 0x0002c400ff067b82 */ /* 0x000e700000000a00 */
[----:B------:R-:W2:Y:S08]  /*20c0*/  LDC R16, c[0x0][0xb20] ;  /* 0x0002c800ff107b82 */ /* 0x000eb00000000800 */
[----:B------:R-:W3:Y:S01]  /*20d0*/  LDC R18, c[0x0][0xb0c] ;  /* 0x0002c300ff127b82 */ /* 0x000ee20000000800 */
[----:B----4-:R-:W-:Y:S01]  /*20e0*/  IMAD.HI.U32 R17, R0, R5, RZ ;  /* 0x0000000500117227 */ /* 0x010fe200078e00ff */
[----:B------:R-:W-:-:S03]  /*20f0*/  ISETP.NE.AND P0, PT, R4, 0x1, PT ;  /* 0x000000010400780c */ /* 0x000fc60003f05270 */
[----:B------:R-:W-:-:S03]  /*2100*/  IMAD.HI.U32 R5, R8, R5, RZ ;  /* 0x0000000508057227 */ /* 0x000fc600078e00ff */
[----:B------:R-:W4:Y:S01]  /*2110*/  LDC.64 R2, c[0x0][0xb28] ;  /* 0x0002ca00ff027b82 */ /* 0x000f220000000a00 */
[----:B-1----:R-:W-:-:S04]  /*2120*/  IMAD.HI.U32 R20, R9, R6, RZ ;  /* 0x0000000609147227 */ /* 0x002fc800078e00ff */
[----:B------:R-:W-:Y:S01]  /*2130*/  IMAD.HI.U32 R22, R11, R6, RZ ;  /* 0x000000060b167227 */ /* 0x000fe200078e00ff */
[----:B------:R-:W-:Y:S02]  /*2140*/  SHF.R.U32.HI R20, RZ, R7, R20 ;  /* 0x00000007ff147219 */ /* 0x000fe40000011614 */
[-C--:B--2---:R-:W-:Y:S02]  /*2150*/  SHF.R.U32.HI R17, RZ, R16.reuse, R17 ;  /* 0x00000010ff117219 */ /* 0x084fe40000011611 */
[----:B------:R-:W-:Y:S02]  /*2160*/  SHF.R.U32.HI R5, RZ, R16, R5 ;  /* 0x00000010ff057219 */ /* 0x000fe40000011605 */
[----:B------:R-:W-:Y:S02]  /*2170*/  SEL R17, R0, R17, !P0 ;  /* 0x0000001100117207 */ /* 0x000fe40004000000 */
[----:B------:R-:W-:Y:S02]  /*2180*/  SHF.R.U32.HI R22, RZ, R7, R22 ;  /* 0x00000007ff167219 */ /* 0x000fe40000011616 */
[----:B---3--:R-:W-:-:S02]  /*2190*/  ISETP.NE.AND P1, PT, R18, 0x1, PT ;  /* 0x000000011200780c */ /* 0x008fc40003f25270 */
[----:B------:R-:W-:Y:S02]  /*21a0*/  SEL R5, R8, R5, !P0 ;  /* 0x0000000508057207 */ /* 0x000fe40004000000 */
[----:B------:R-:W-:Y:S02]  /*21b0*/  SEL R19, R9, R20, !P1 ;  /* 0x0000001409137207 */ /* 0x000fe40004800000 */
[----:B------:R-:W-:Y:S01]  /*21c0*/  SEL R7, R11, R22, !P1 ;  /* 0x000000160b077207 */ /* 0x000fe20004800000 */
[----:B----4-:R-:W-:-:S04]  /*21d0*/  IMAD.HI.U32 R20, R17, R2, RZ ;  /* 0x0000000211147227 */ /* 0x010fc800078e00ff */
[----:B------:R-:W-:Y:S01]  /*21e0*/  IMAD.HI.U32 R6, R19, R2, RZ ;  /* 0x0000000213067227 */ /* 0x000fe200078e00ff */
[----:B------:R-:W-:-:S04]  /*21f0*/  @P3 SHF.R.U32.HI R17, RZ, R3, R20 ;  /* 0x00000003ff113219 */ /* 0x000fc80000011614 */
[----:B------:R-:W-:Y:S01]  /*2200*/  @P3 SHF.R.U32.HI R19, RZ, R3, R6 ;  /* 0x00000003ff133219 */ /* 0x000fe20000011606 */
[----:B------:R-:W-:-:S04]  /*2210*/  IMAD R17, R72, R17, RZ ;  /* 0x0000001148117224 */ /* 0x000fc800078e02ff */
[----:B------:R-:W-:Y:S01]  /*2220*/  IMAD R6, R72, R19, RZ ;  /* 0x0000001348067224 */ /* 0x000fe200078e02ff */
[C---:B------:R-:W-:Y:S02]  /*2230*/  ISETP.GE.AND P0, PT, R5.reuse, R17, PT ;  /* 0x000000110500720c */ /* 0x040fe40003f06270 */
[----:B------:R-:W-:Y:S02]  /*2240*/  IADD3 R17, PT, PT, -R5, RZ, RZ ;  /* 0x000000ff05117210 */ /* 0x000fe40007ffe1ff */
[----:B------:R-:W-:Y:S01]  /*2250*/  ISETP.GE.OR P0, PT, R7, R6, P0 ;  /* 0x000000060700720c */ /* 0x000fe20000706670 */
[----:B------:R-:W-:-:S04]  /*2260*/  IMAD.HI.U32 R6, R5, R2, RZ ;  /* 0x0000000205067227 */ /* 0x000fc800078e00ff */
[----:B------:R-:W-:Y:S01]  /*2270*/  IMAD R8, R4, R17, R8 ;  /* 0x0000001104087224 */ /* 0x000fe200078e0208 */
[----:B------:R-:W-:-:S04]  /*2280*/  SHF.R.U32.HI R6, RZ, R3, R6 ;  /* 0x00000003ff067219 */ /* 0x000fc80000011606 */
[----:B------:R-:W-:-:S03]  /*2290*/  SEL R6, R5, R6, !P3 ;  /* 0x0000000605067207 */ /* 0x000fc60005800000 */
[----:B------:R-:W-:-:S04]  /*22a0*/  @!P0 IMAD.HI.U32 R16, R7, R2, RZ ;  /* 0x0000000207108227 */ /* 0x000fc800078e00ff */
[----:B------:R-:W-:Y:S01]  /*22b0*/  IMAD.MOV R2, RZ, RZ, -R6 ;  /* 0x000000ffff027224 */ /* 0x000fe200078e0a06 */
[----:B------:R-:W-:-:S03]  /*22c0*/  @!P0 SHF.R.U32.HI R16, RZ, R3, R16 ;  /* 0x00000003ff108219 */ /* 0x000fc60000011610 */
[----:B------:R-:W-:Y:S01]  /*22d0*/  IMAD R2, R72, R2, R5 ;  /* 0x0000000248027224 */ /* 0x000fe200078e0205 */
        /* <DEDUP_REMOVED lines=9> */
.L_x_34:
[----:B------:R-:W1:Y:S02]  /*2370*/  LDCU UR8, c[0x0][0xb30] ;  /* 0x00016600ff0877ac */ /* 0x000e640008000800 */
[----:B-1----:R-:W-:-:S09]  /*2380*/  UISETP.NE.AND UP0, UPT, UR8, 0x1, UPT ;  /* 0x000000010800788c */ /* 0x002fd2000bf05270 */
[----:B------:R-:W-:Y:S05]  /*2390*/  BRA.U UP0, `(.L_x_35) ;  /* 0x0000000100407547 */ /* 0x000fea000b800000 */
[----:B------:R-:W1:Y:S08]  /*23a0*/  LDC.64 R4, c[0x0][0xb10] ;  /* 0x0002c400ff047b82 */ /* 0x000e700000000a00 */
[----:B------:R-:W2:Y:S08]  /*23b0*/  LDC.64 R2, c[0x0][0xb18] ;  /* 0x0002c600ff027b82 */ /* 0x000eb00000000a00 */
[----:B------:R-:W3:Y:S08]  /*23c0*/  LDC R6, c[0x0][0xb20] ;  /* 0x0002c800ff067b82 */ /* 0x000ef00000000800 */
[----:B------:R-:W4:Y:S01]  /*23d0*/  LDC R16, c[0x0][0xb0c] ;  /* 0x0002c300ff107b82 */ /* 0x000f220000000800 */
[----:B-1----:R-:W-:-:S05]  /*23e0*/  IMAD.HI.U32 R4, R11, R4, RZ ;  /* 0x000000040b047227 */ /* 0x002fca00078e00ff */
[----:B------:R-:W-:Y:S01]  /*23f0*/  SHF.R.U32.HI R4, RZ, R5, R4 ;  /* 0x00000005ff047219 */ /* 0x000fe20000011604 */
[----:B--2---:R-:W-:Y:S01]  /*2400*/  IMAD.HI.U32 R3, R8, R3, RZ ;  /* 0x0000000308037227 */ /* 0x004fe200078e00ff */
[----:B------:R-:W-:-:S04]  /*2410*/  ISETP.NE.AND P0, PT, R2, 0x1, PT ;  /* 0x000000010200780c */ /* 0x000fc80003f05270 */
[----:B---3--:R-:W-:-:S04]  /*2420*/  SHF.R.U32.HI R3, RZ, R6, R3 ;  /* 0x00000006ff037219 */ /* 0x008fc80000011603 */
[----:B------:R-:W-:Y:S02]  /*2430*/  SEL R3, R8, R3, !P0 ;  /* 0x0000000308037207 */ /* 0x000fe40004000000 */
[----:B----4-:R-:W-:-:S04]  /*2440*/  ISETP.NE.AND P1, PT, R16, 0x1, PT ;  /* 0x000000011000780c */ /* 0x010fc80003f25270 */
[----:B------:R-:W-:-:S05]  /*2450*/  SEL R4, R11, R4, !P1 ;  /* 0x000000040b047207 */ /* 0x000fca0004800000 */
[----:B------:R-:W-:Y:S02]  /*2460*/  IMAD.IADD R5, R3, 0x1, -R4 ;  /* 0x0000000103057824 */ /* 0x000fe400078e0a04 */
[----:B------:R-:W-:Y:S02]  /*2470*/  IMAD.IADD R3, R4, 0x1, -R3 ;  /* 0x0000000104037824 */ /* 0x000fe400078e0a03 */
[----:B------:R-:W-:Y:S02]  /*2480*/  IMAD R11, R5, R16, R11 ;  /* 0x00000010050b7224 */ /* 0x000fe400078e020b */
[----:B------:R-:W-:-:S07]  /*2490*/  IMAD R8, R3, R2, R8 ;  /* 0x0000000203087224 */ /* 0x000fce00078e0208 */
.L_x_35:
[----:B------:R-:W-:Y:S01]  /*24a0*/  VIADD R14, R14, 0x1 ;  /* 0x000000010e0e7836 */ /* 0x000fe20000000000 */
[----:B------:R-:W-:Y:S01]  /*24b0*/  PLOP3.LUT P1, PT, PT, PT, PT, 0x80, 0x8 ;  /* 0x000000000008781c */ /* 0x000fe20003f2f070 */
[----:B------:R-:W-:Y:S02]  /*24c0*/  IMAD.IADD R21, R11, 0x1, R170 ;  /* 0x000000010b157824 */ /* 0x000fe400078e02aa */
[----:B------:R-:W-:Y:S01]  /*24d0*/  IMAD.IADD R20, R8, 0x1, R147 ;  /* 0x0000000108147824 */ /* 0x000fe200078e0293 */
[----:B------:R-:W-:-:S04]  /*24e0*/  ISETP.NE.AND P0, PT, R14, 0x2, PT ;  /* 0x000000020e00780c */ /* 0x000fc80003f05270 */
[----:B------:R-:W-:Y:S02]  /*24f0*/  SEL R2, RZ, 0x1, P0 ;  /* 0x00000001ff027807 */ /* 0x000fe40000000000 */
[----:B------:R-:W-:Y:S02]  /*2500*/  SEL R14, R14, RZ, P0 ;  /* 0x000000ff0e0e7207 */ /* 0x000fe40000000000 */
[----:B------:R-:W-:Y:S01]  /*2510*/  LOP3.LUT R13, R13, R2, RZ, 0x3c, !PT ;  /* 0x000000020d0d7212 */ /* 0x000fe200078e3cff */
[----:B------:R-:W-:Y:S06]  /*2520*/  @P2 BRA `(.L_x_36) ;  /* 0xfffffff000a02947 */ /* 0x000fec000383ffff */
[----:B------:R-:W-:Y:S01]  /*2530*/  UIADD3 UR4, UPT, UPT, UR4, 0xc0, URZ ;  /* 0x000000c004047890 */ /* 0x000fe2000fffe0ff */
[----:B------:R-:W-:-:S03]  /*2540*/  SHF.L.U32 R3, R15, 0x1f, RZ ;  /* 0x0000001f0f037819 */ /* 0x000fc600000006ff */
[----:B------:R-:W-:-:S09]  /*2550*/  ULEA UR5, UR6, UR4, 0x3 ;  /* 0x0000000406057291 */ /* 0x000fd2000f8e18ff */
[----:B------:R-:W1:Y:S02]  /*2560*/  SYNCS.PHASECHK.TRANS64.TRYWAIT P0, [UR5], R3 ;  /* 0x00000003ff0075a7 */ /* 0x000e640008001105 */
[----:B-1----:R-:W-:Y:S05]  /*2570*/  @!P0 BRA `(.L_x_37) ;  /* 0x00000068009c8947 */ /* 0x002fea0003800000 */
.L_x_132:
[----:B------:R-:W-:-:S04]  /*2580*/  UIADD3 UR6, UPT, UPT, UR6, 0x1, URZ ;  /* 0x0000000106067890 */ /* 0x000fc8000fffe0ff */
[----:B------:R-:W-:-:S04]  /*2590*/  UISETP.NE.AND UP0, UPT, UR6, 0x18, UPT ;  /* 0x000000180600788c */ /* 0x000fc8000bf05270 */
[----:B------:R-:W-:Y:S02]  /*25a0*/  USEL UR7, URZ, 0x1, UP0 ;  /* 0x00000001ff077887 */ /* 0x000fe40008000000 */
[----:B------:R-:W-:-:S04]  /*25b0*/  USEL UR6, UR6, URZ, UP0 ;  /* 0x000000ff06067287 */ /* 0x000fc80008000000 */
[----:B------:R-:W-:Y:S01]  /*25c0*/  ULEA UR5, UR6, UR4, 0x3 ;  /* 0x0000000406057291 */ /* 0x000fe2000f8e18ff */
[----:B------:R-:W-:-:S04]  /*25d0*/  LOP3.LUT R2, R15, UR7, RZ, 0x3c, !PT ;  /* 0x000000070f027c12 */ /* 0x000fc8000f8e3cff */
[----:B-1----:R-:W-:-:S04]  /*25e0*/  SHF.L.U32 R3, R2, 0x1f, RZ ;  /* 0x0000001f02037819 */ /* 0x002fc800000006ff */
[----:B------:R-:W1:Y:S02]  /*25f0*/  SYNCS.PHASECHK.TRANS64.TRYWAIT P0, [UR5], R3 ;  /* 0x00000003ff0075a7 */ /* 0x000e640008001105 */
[----:B-1----:R-:W-:Y:S05]  /*2600*/  @!P0 BRA `(.L_x_38) ;  /* 0x0000006800908947 */ /* 0x002fea0003800000 */
.L_x_134:
        /* <DEDUP_REMOVED lines=9> */
.L_x_136:
        /* <DEDUP_REMOVED lines=9> */
.L_x_138:
        /* <DEDUP_REMOVED lines=9> */
.L_x_140:
        /* <DEDUP_REMOVED lines=9> */
.L_x_142:
        /* <DEDUP_REMOVED lines=9> */
.L_x_144:
        /* <DEDUP_REMOVED lines=9> */
.L_x_146:
        /* <DEDUP_REMOVED lines=9> */
.L_x_148:
        /* <DEDUP_REMOVED lines=9> */
.L_x_150:
        /* <DEDUP_REMOVED lines=9> */
.L_x_152:
        /* <DEDUP_REMOVED lines=9> */
.L_x_154:
        /* <DEDUP_REMOVED lines=9> */
.L_x_156:
        /* <DEDUP_REMOVED lines=9> */
.L_x_158:
        /* <DEDUP_REMOVED lines=9> */
.L_x_160:
        /* <DEDUP_REMOVED lines=9> */
.L_x_162:
        /* <DEDUP_REMOVED lines=9> */
.L_x_164:
        /* <DEDUP_REMOVED lines=9> */
.L_x_166:
        /* <DEDUP_REMOVED lines=9> */
.L_x_168:
        /* <DEDUP_REMOVED lines=9> */
.L_x_170:
        /* <DEDUP_REMOVED lines=9> */
.L_x_172:
        /* <DEDUP_REMOVED lines=9> */
.L_x_174:
        /* <DEDUP_REMOVED lines=9> */
.L_x_176:
[----:B------:R-:W-:-:S04]  /*31e0*/  UIADD3 UR6, UPT, UPT, UR6, 0x1, URZ ;  /* 0x0000000106067890 */ /* 0x000fc8000fffe0ff */
[----:B------:R-:W-:-:S04]  /*31f0*/  UISETP.NE.AND UP0, UPT, UR6, 0x18, UPT ;  /* 0x000000180600788c */ /* 0x000fc8000bf05270 */
[----:B------:R-:W-:Y:S02]  /*3200*/  USEL UR5, URZ, 0x1, UP0 ;  /* 0x00000001ff057887 */ /* 0x000fe40008000000 */
[----:B------:R-:W-:-:S04]  /*3210*/  USEL UR6, UR6, URZ, UP0 ;  /* 0x000000ff06067287 */ /* 0x000fc80008000000 */
[----:B------:R-:W-:Y:S01]  /*3220*/  ULEA UR6, UR6, UR4, 0x3 ;  /* 0x0000000406067291 */ /* 0x000fe2000f8e18ff */
[----:B-1----:R-:W-:-:S04]  /*3230*/  LOP3.LUT R3, R2, UR5, RZ, 0x3c, !PT ;  /* 0x0000000502037c12 */ /* 0x002fc8000f8e3cff */
[----:B------:R-:W-:Y:S01]  /*3240*/  SHF.L.U32 R3, R3, 0x1f, RZ ;  /* 0x0000001f03037819 */ /* 0x000fe200000006ff */
[----:B----4-:R-:W-:-:S07]  /*3250*/  IMAD.U32 R0, RZ, RZ, UR6 ;  /* 0x00000006ff007e24 */ /* 0x010fce000f8e00ff */
.L_x_60:
[----:B-1----:R1:W2:Y:S02]  /*3260*/  SYNCS.PHASECHK.TRANS64.TRYWAIT P0, [R0+URZ], R3 ;  /* 0x00000003000075a7 */ /* 0x0022a400080011ff */
[----:B--2---:R-:W-:Y:S05]  /*3270*/  @!P0 NANOSLEEP.SYNCS 0x989680 ;  /* 0x009896800000895d */ /* 0x004fea0003900000 */
[----:B------:R-:W2:Y:S02]  /*3280*/  @!P0 SYNCS.PHASECHK.TRANS64 P0, [R0+URZ], R3 ;  /* 0x00000003000085a7 */ /* 0x000ea400080010ff */
[----:B--2---:R-:W-:Y:S05]  /*3290*/  @P0 EXIT ;  /* 0x000000000000094d */ /* 0x004fea0003800000 */
[----:B------:R-:W-:Y:S05]  /*32a0*/  BRA `(.L_x_60) ;  /* 0xfffffffc00ec7947 */ /* 0x000fea000383ffff */
.L_x_18:
[----:B------:R-:W-:-:S04]  /*32b0*/  UISETP.NE.AND UP1, UPT, UR37, URZ, UPT ;  /* 0x000000ff2500728c */ /* 0x000fc8000bf25270 */
[----:B------:R-:W-:-:S09]  /*32c0*/  UISETP.NE.OR UP1, UPT, UR8, 0x1, UP1 ;  /* 0x000000010800788c */ /* 0x000fd20008f25670 */
[----:B------:R-:W-:Y:S05]  /*32d0*/  BRA.U UP1, `(.L_x_61) ;  /* 0x0000000501487547 */ /* 0x000fea000b800000 */
[----:B------:R-:W-:Y:S01]  /*32e0*/  ISETP.NE.AND P2, PT, R2, RZ, PT ;  /* 0x000000ff0200720c */ /* 0x000fe20003f45270 */
[----:B------:R-:W-:Y:S01]  /*32f0*/  IMAD.MOV.U32 R12, RZ, RZ, 0x1 ;  /* 0x00000001ff0c7424 */ /* 0x000fe200078e00ff */
[----:B------:R-:W-:Y:S02]  /*3300*/  CS2R R10, SRZ ;  /* 0x00000000000a7805 */ /* 0x000fe4000001ff00 */
[----:B------:R-:W-:Y:S01]  /*3310*/  CS2R R8, SRZ ;  /* 0x0000000000087805 */ /* 0x000fe2000001ff00 */
[----:B------:R-:W-:Y:S01]  /*3320*/  UMOV UR4, 0x400 ;  /* 0x0000040000047882 */ /* 0x000fe20000000000 */
[----:B------:R-:W-:Y:S01]  /*3330*/  UMOV UR6, URZ ;  /* 0x000000ff00067c82 */ /* 0x000fe20008000000 */
[----:B------:R-:W-:-:S12]  /*3340*/  ULEA UR37, UR37, UR4, 0x18 ;  /* 0x0000000425257291 */ /* 0x000fd8000f8ec0ff */
.L_x_65:
[----:B------:R-:W-:Y:S02]  /*3350*/  LEA R0, R8, UR37, 0x3 ;  /* 0x0000002508007c11 */ /* 0x000fe4000f8e18ff */
[----:B------:R-:W-:-:S03]  /*3360*/  SHF.L.U32 R5, R9, 0x1f, RZ ;  /* 0x0000001f09057819 */ /* 0x000fc600000006ff */
[----:B------:R-:W-:Y:S01]  /*3370*/  VIADD R4, R0, 0x220 ;  /* 0x0000022000047836 */ /* 0x000fe20000000000 */
[----:B------:R-:W1:Y:S02]  /*3380*/  SYNCS.PHASECHK.TRANS64.TRYWAIT P0, [R0+URZ+0x210], R5 ;  /* 0x00021005000075a7 */ /* 0x000e6400080011ff */
[----:B-1----:R-:W-:Y:S05]  /*3390*/  @!P0 BRA `(.L_x_62) ;  /* 0x00000064003c8947 */ /* 0x002fea0003800000 */
.L_x_177:
[----:B------:R-:W-:Y:S01]  /*33a0*/  ULEA UR5, UR6, UR37, 0x3 ;  /* 0x0000002506057291 */ /* 0x000fe2000f8e18ff */
[----:B------:R-:W-:Y:S02]  /*33b0*/  PRMT R4, RZ, 0x654, R4 ;  /* 0x00000654ff047816 */ /* 0x000fe40000000004 */
[----:B-1----:R-:W-:Y:S01]  /*33c0*/  SHF.L.U32 R5, R12, 0x1f, RZ ;  /* 0x0000001f0c057819 */ /* 0x002fe200000006ff */
[----:B------:R-:W-:Y:S01]  /*33d0*/  UIADD3 UR4, UPT, UPT, UR5, 0x1b0, URZ ;  /* 0x000001b005047890 */ /* 0x000fe2000fffe0ff */
[----:B------:R1:W-:Y:S05]  /*33e0*/  SYNCS.ARRIVE.TRANS64.RED.A1T0 RZ, [R4+URZ], RZ ;  /* 0x000000ff04ff79a7 */ /* 0x0003ea00081004ff */
[----:B------:R-:W-:Y:S01]  /*33f0*/  IMAD.U32 R7, RZ, RZ, UR4 ;  /* 0x00000004ff077e24 */ /* 0x000fe2000f8e00ff */
[----:B------:R-:W2:Y:S04]  /*3400*/  SYNCS.PHASECHK.TRANS64.TRYWAIT P0, [UR5+0x1c0], R5 ;  /* 0x0001c005ff0075a7 */ /* 0x000ea80008001105 */
[----:B------:R-:W-:Y:S01]  /*3410*/  PRMT R6, R2, 0x654, R7 ;  /* 0x0000065402067816 */ /* 0x000fe20000000007 */
[----:B-1----:R-:W-:Y:S01]  /*3420*/  @!P2 IMAD.MOV.U32 R4, RZ, RZ, 0x10 ;  /* 0x00000010ff04a424 */ /* 0x002fe200078e00ff */
[----:B--2---:R-:W-:Y:S06]  /*3430*/  @!P0 BRA `(.L_x_63) ;  /* 0x0000006400288947 */ /* 0x004fec0003800000 */
.L_x_179:
[----:B------:R-:W-:Y:S01]  /*3440*/  ULEA UR4, UR6, UR37, 0x4 ;  /* 0x0000002506047291 */ /* 0x000fe2000f8e20ff */
[----:B------:R-:W-:Y:S01]  /*3450*/  SEL R3, R6, R3, !P2 ;  /* 0x0000000306037207 */ /* 0x000fe20005000000 */
[----:B------:R-:W-:Y:S01]  /*3460*/  UIADD3 UR5, UPT, UPT, UR5, 0x1b0, URZ ;  /* 0x000001b005057890 */ /* 0x000fe2000fffe0ff */
[----:B-1----:R-:W-:Y:S01]  /*3470*/  LEA R0, R11, UR37, 0x3 ;  /* 0x000000250b007c11 */ /* 0x002fe2000f8e18ff */
[----:B------:R-:W-:Y:S01]  /*3480*/  UIADD3 UR4, UPT, UPT, UR4, 0x240, URZ ;  /* 0x0000024004047890 */ /* 0x000fe2000fffe0ff */
[----:B------:R-:W-:Y:S01]  /*3490*/  SHF.L.U32 R5, R10, 0x1f, RZ ;  /* 0x0000001f0a057819 */ /* 0x000fe200000006ff */
[----:B------:R1:W-:Y:S01]  /*34a0*/  @!P2 SYNCS.ARRIVE.TRANS64.RED RZ, [R3+URZ], R4 ;  /* 0x0000000403ffa9a7 */ /* 0x0003e200080004ff */
[----:B------:R-:W-:Y:S01]  /*34b0*/  UIADD3 UR6, UPT, UPT, UR6, 0x1, URZ ;  /* 0x0000000106067890 */ /* 0x000fe2000fffe0ff */
[----:B------:R-:W-:-:S03]  /*34c0*/  VIADD R8, R8, 0x1 ;  /* 0x0000000108087836 */ /* 0x000fc60000000000 */
[----:B------:R-:W-:Y:S02]  /*34d0*/  UISETP.NE.AND UP0, UPT, UR6, 0x2, UPT ;  /* 0x000000020600788c */ /* 0x000fe4000bf05270 */
[----:B------:R-:W-:Y:S06]  /*34e0*/  UGETNEXTWORKID.BROADCAST [UR4], [UR5] ;  /* 0x00000000040073ca */ /* 0x000fec0008000100 */
[----:B------:R-:W-:Y:S01]  /*34f0*/  USEL UR4, URZ, 0x1, UP0 ;  /* 0x00000001ff047887 */ /* 0x000fe20008000000 */
[----:B------:R-:W-:Y:S01]  /*3500*/  ISETP.NE.AND P0, PT, R8, 0x2, PT ;  /* 0x000000020800780c */ /* 0x000fe20003f05270 */
[----:B------:R-:W-:Y:S01]  /*3510*/  USEL UR6, UR6, URZ, UP0 ;  /* 0x000000ff06067287 */ /* 0x000fe20008000000 */
[----:B------:R-:W2:Y:S03]  /*3520*/  SYNCS.PHASECHK.TRANS64.TRYWAIT P1, [R0+URZ+0x1b0], R5 ;  /* 0x0001b005000075a7 */ /* 0x000ea600080211ff */
[----:B------:R-:W-:Y:S01]  /*3530*/  LOP3.LUT R12, R12, UR4, RZ, 0x3c, !PT ;  /* 0x000000040c0c7c12 */ /* 0x000fe2000f8e3cff */
[----:B-12---:R-:W-:Y:S07]  /*3540*/  @!P1 BRA `(.L_x_64) ;  /* 0x0000006000fc9947 */ /* 0x006fee0003800000 */
.L_x_180:
[C---:B------:R-:W-:Y:S01]  /*3550*/  LEA R4, R11.reuse, UR37, 0x4 ;  /* 0x000000250b047c11 */ /* 0x040fe2000f8e20ff */
[----:B-1----:R-:W-:Y:S01]  /*3560*/  VIADD R0, R0, 0x1c0 ;  /* 0x000001c000007836 */ /* 0x002fe20000000000 */
[----:B------:R-:W-:Y:S01]  /*3570*/  SEL R8, R8, RZ, P0 ;  /* 0x000000ff08087207 */ /* 0x000fe20000000000 */
[----:B------:R-:W-:-:S03]  /*3580*/  VIADD R11, R11, 0x1 ;  /* 0x000000010b0b7836 */ /* 0x000fc60000000000 */
[----:B------:R-:W1:Y:S01]  /*3590*/  LDS.128 R4, [R4+0x240] ;  /* 0x0002400004047984 */ /* 0x000e620000000c00 */
[----:B------:R-:W-:Y:S02]  /*35a0*/  PRMT R0, RZ, 0x654, R0 ;  /* 0x00000654ff007816 */ /* 0x000fe40000000000 */
[C---:B------:R-:W-:Y:S01]  /*35b0*/  ISETP.NE.AND P1, PT, R11.reuse, 0x2, PT ;  /* 0x000000020b00780c */ /* 0x040fe20003f25270 */
[----:B------:R-:W-:Y:S01]  /*35c0*/  @!PT LDS RZ, [RZ] ;  /* 0x00000000fffff984 */ /* 0x000fe20000000800 */
[----:B------:R-:W-:Y:S01]  /*35d0*/  @!PT LDS RZ, [RZ] ;  /* 0x00000000fffff984 */ /* 0x000fe20000000800 */
[----:B------:R-:W-:Y:S01]  /*35e0*/  @!PT LDS RZ, [RZ] ;  /* 0x00000000fffff984 */ /* 0x000fe20000000800 */
[----:B------:R-:W-:Y:S01]  /*35f0*/  @!PT LDS RZ, [RZ] ;  /* 0x00000000fffff984 */ /* 0x000fe20000000800 */
[----:B------:R2:W-:Y:S06]  /*3600*/  MEMBAR.ALL.CTA ;  /* 0x0000000000007992 */ /* 0x0005ec0000008000 */
[----:B--2---:R-:W2:Y:S01]  /*3610*/  FENCE.VIEW.ASYNC.S ;  /* 0x00000000000073c6 */ /* 0x004ea20000000000 */
[----:B------:R-:W-:Y:S01]  /*3620*/  SEL R11, R11, RZ, P1 ;  /* 0x000000ff0b0b7207 */ /* 0x000fe20000800000 */
[----:B--2---:R2:W-:Y:S01]  /*3630*/  SYNCS.ARRIVE.TRANS64.RED.A1T0 RZ, [R0+URZ], RZ ;  /* 0x000000ff00ff79a7 */ /* 0x0045e200081004ff */
[----:B-1----:R-:W-:-:S02]  /*3640*/  LOP3.LUT P3, RZ, R6, 0x1, RZ, 0xc0, !PT ;  /* 0x0000000106ff7812 */ /* 0x002fc4000786c0ff */
[----:B------:R-:W-:-:S04]  /*3650*/  SEL R5, RZ, 0x1, P1 ;  /* 0x00000001ff057807 */ /* 0x000fc80000800000 */
[----:B------:R-:W-:Y:S02]  /*3660*/  LOP3.LUT R10, R10, R5, RZ, 0x3c, !PT ;  /* 0x000000050a0a7212 */ /* 0x000fe400078e3cff */
[----:B--2---:R-:W-:-:S04]  /*3670*/  SEL R0, RZ, 0x1, P0 ;  /* 0x00000001ff007807 */ /* 0x004fc80000000000 */
[----:B------:R-:W-:Y:S01]  /*3680*/  LOP3.LUT R9, R9, R0, RZ, 0x3c, !PT ;  /* 0x0000000009097212 */ /* 0x000fe200078e3cff */
[----:B------:R-:W-:Y:S06]  /*3690*/  @P3 BRA `(.L_x_65) ;  /* 0xfffffffc002c3947 */ /* 0x000fec000383ffff */
[----:B------:R-:W-:Y:S01]  /*36a0*/  ULEA UR5, UR6, UR37, 0x3 ;  /* 0x0000002506057291 */ /* 0x000fe2000f8e18ff */
[----:B------:R-:W-:-:S08]  /*36b0*/  SHF.L.U32 R3, R12, 0x1f, RZ ;  /* 0x0000001f0c037819 */ /* 0x000fd000000006ff */
[----:B------:R-:W1:Y:S02]  /*36c0*/  SYNCS.PHASECHK.TRANS64 P0, [UR5+0x1c0], R3 ;  /* 0x0001c003ff0075a7 */ /* 0x000e640008001005 */
[----:B-1----:R-:W-:Y:S05]  /*36d0*/  @P0 BRA `(.L_x_66) ;  /* 0x0000000000080947 */ /* 0x002fea0003800000 */
[----:B------:R-:W1:Y:S02]  /*36e0*/  SYNCS.PHASECHK.TRANS64.TRYWAIT P0, [UR5+0x1c0], R3 ;  /* 0x0001c003ff0075a7 */ /* 0x000e640008001105 */
[----:B-1----:R-:W-:Y:S05]  /*36f0*/  @!P0 BRA `(.L_x_67) ;  /* 0x0000006000a48947 */ /* 0x002fea0003800000 */
.L_x_66:
[----:B------:R-:W-:-:S04]  /*3700*/  UIADD3 UR4, UPT, UPT, UR6, 0x1, URZ ;  /* 0x0000000106047890 */ /* 0x000fc8000fffe0ff */
[----:B------:R-:W-:-:S04]  /*3710*/  UISETP.NE.AND UP0, UPT, UR4, 0x2, UPT ;  /* 0x000000020400788c */ /* 0x000fc8000bf05270 */
[----:B------:R-:W-:Y:S02]  /*3720*/  USEL UR7, URZ, 0x1, UP0 ;  /* 0x00000001ff077887 */ /* 0x000fe40008000000 */
[----:B------:R-:W-:-:S04]  /*3730*/  USEL UR4, UR4, URZ, UP0 ;  /* 0x000000ff04047287 */ /* 0x000fc80008000000 */
[----:B------:R-:W-:Y:S01]  /*3740*/  ULEA UR4, UR4, UR37, 0x3 ;  /* 0x0000002504047291 */ /* 0x000fe2000f8e18ff */
[----:B-1----:R-:W-:-:S04]  /*3750*/  LOP3.LUT R3, R12, UR7, RZ, 0x3c, !PT ;  /* 0x000000070c037c12 */ /* 0x002fc8000f8e3cff */
[----:B------:R-:W-:-:S04]  /*3760*/  SHF.L.U32 R0, R3, 0x1f, RZ ;  /* 0x0000001f03007819 */ /* 0x000fc800000006ff */
[----:B------:R-:W1:Y:S02]  /*3770*/  SYNCS.PHASECHK.TRANS64 P0, [UR4+0x1c0], R0 ;  /* 0x0001c000ff0075a7 */ /* 0x000e640008001004 */
[----:B-1----:R-:W-:Y:S05]  /*3780*/  @P0 EXIT ;  /* 0x000000000000094d */ /* 0x002fea0003800000 */
[----:B------:R-:W-:Y:S02]  /*3790*/  SHF.L.U32 R3, R3, 0x1f, RZ ;  /* 0x0000001f03037819 */ /* 0x000fe400000006ff */
[----:B------:R-:W-:-:S07]  /*37a0*/  MOV R0, UR4 ;  /* 0x0000000400007c02 */ /* 0x000fce0008000f00 */
.L_x_68:
[----:B-1----:R1:W2:Y:S02]  /*37b0*/  SYNCS.PHASECHK.TRANS64.TRYWAIT P0, [R0+URZ+0x1c0], R3 ;  /* 0x0001c003000075a7 */ /* 0x0022a400080011ff */
[----:B--2---:R-:W-:Y:S05]  /*37c0*/  @!P0 NANOSLEEP.SYNCS 0x989680 ;  /* 0x009896800000895d */ /* 0x004fea0003900000 */
[----:B------:R-:W2:Y:S02]  /*37d0*/  @!P0 SYNCS.PHASECHK.TRANS64 P0, [R0+URZ+0x1c0], R3 ;  /* 0x0001c003000085a7 */ /* 0x000ea400080010ff */
[----:B--2---:R-:W-:Y:S05]  /*37e0*/  @P0 EXIT ;  /* 0x000000000000094d */ /* 0x004fea0003800000 */
[----:B------:R-:W-:Y:S05]  /*37f0*/  BRA `(.L_x_68) ;  /* 0xfffffffc00ec7947 */ /* 0x000fea000383ffff */
.L_x_61:
[----:B------:R-:W-:-:S09]  /*3800*/  UISETP.NE.AND UP1, UPT, UR8, URZ, UPT ;  /* 0x000000ff0800728c */ /* 0x000fd2000bf25270 */
[----:B------:R-:W-:Y:S05]  /*3810*/  BRA.U UP1, `(.L_x_69) ;  /* 0x0000000d01607547 */ /* 0x000fea000b800000 */
[----:B------:R-:W-:Y:S01]  /*3820*/  UMOV UR4, 0x40 ;  /* 0x0000004000047882 */ /* 0x000fe20000000000 */
[----:B------:R-:W-:Y:S01]  /*3830*/  NOP ;  /* 0x0000000000007918 */ /* 0x000fe20000000000 */
[----:B------:R-:W-:Y:S01]  /*3840*/  ULEA UR4, UR37, UR4, 0x18 ;  /* 0x0000000425047291 */ /* 0x000fe2000f8ec0ff */
[----:B------:R-:W-:Y:S02]  /*3850*/  UMOV UR5, 0x400 ;  /* 0x0000040000057882 */ /* 0x000fe40000000000 */
[----:B------:R-:W-:-:S06]  /*3860*/  ULEA UR37, UR37, UR5, 0x18 ;  /* 0x0000000525257291 */ /* 0x000fcc000f8ec0ff */
[----:B------:R-:W1:Y:S02]  /*3870*/  LDS.U8 R0, [UR4+0x1c] ;  /* 0x00001c04ff007984 */ /* 0x000e640008000000 */
[----:B-1----:R-:W-:-:S13]  /*3880*/  ISETP.NE.AND P0, PT, R0, RZ, PT ;  /* 0x000000ff0000720c */ /* 0x002fda0003f05270 */
[----:B------:R-:W-:Y:S05]  /*3890*/  @P0 BRA `(.L_x_70) ;  /* 0x0000000000580947 */ /* 0x000fea0003800000 */
[----:B------:R-:W-:-:S13]  /*38a0*/  ELECT P0, URZ, PT ;  /* 0x0000000000ff782f */ /* 0x000fda0003800000 */
[----:B------:R-:W-:Y:S05]  /*38b0*/  @!P0 BRA `(.L_x_71) ;  /* 0x0000000000608947 */ /* 0x000fea0003800000 */
[----:B------:R-:W-:Y:S01]  /*38c0*/  UMOV UR5, 0x10 ;  /* 0x0000001000057882 */ /* 0x000fe20000000000 */
[----:B------:R-:W-:Y:S01]  /*38d0*/  HFMA2 R0, -RZ, RZ, 0, 5.9604644775390625e-08 ;  /* 0x00000001ff007431 */ /* 0x000fe200000001ff */
[----:B------:R-:W-:-:S03]  /*38e0*/  MOV R2, 0xffff ;  /* 0x0000ffff00027802 */ /* 0x000fc60000000f00 */
[----:B------:R-:W-:Y:S04]  /*38f0*/  DEPBAR.LE SB1, 0x36 ;  /* 0x00009d800000791a */ /* 0x000fe80000000000 */
[----:B------:R-:W1:Y:S02]  /*3900*/  UTCATOMSWS.FIND_AND_SET.ALIGN UP0, UR5, UR5 ;  /* 0x00000005000575e3 */ /* 0x000e640008000800 */
[----:B-1----:R-:W-:Y:S01]  /*3910*/  MOV R3, UR5 ;  /* 0x0000000500037c02 */ /* 0x002fe20008000f00 */
[----:B------:R-:W-:Y:S06]  /*3920*/  BRA.U UP0, `(.L_x_72) ;  /* 0x0000000100187547 */ /* 0x000fec000b800000 */
.L_x_73:
[----:B------:R-:W-:Y:S05]  /*3930*/  NANOSLEEP 0x64 ;  /* 0x000000640000795d */ /* 0x000fea0003800000 */
[----:B------:R-:W-:-:S05]  /*3940*/  UMOV UR5, 0x10 ;  /* 0x0000001000057882 */ /* 0x000fca0000000000 */
[----:B------:R-:W-:Y:S04]  /*3950*/  DEPBAR.LE SB1, 0x36 ;  /* 0x00009d800000791a */ /* 0x000fe80000000000 */
[----:B------:R-:W1:Y:S02]  /*3960*/  UTCATOMSWS.FIND_AND_SET.ALIGN UP0, UR5, UR5 ;  /* 0x00000005000575e3 */ /* 0x000e640008000800 */
[----:B-1----:R-:W-:Y:S01]  /*3970*/  MOV R3, UR5 ;  /* 0x0000000500037c02 */ /* 0x002fe20008000f00 */
[----:B------:R-:W-:Y:S05]  /*3980*/  BRA.U !UP0, `(.L_x_73) ;  /* 0xfffffffd08e87547 */ /* 0x000fea000b83ffff */
.L_x_72:
[-C--:B------:R-:W-:Y:S02]  /*3990*/  SHF.L.U32 R2, R2, R3.reuse, RZ ;  /* 0x0000000302027219 */ /* 0x080fe400000006ff */
[----:B------:R-:W-:Y:S01]  /*39a0*/  SHF.L.U32 R0, R0, R3, RZ ;  /* 0x0000000300007219 */ /* 0x000fe200000006ff */
[----:B------:R-:W-:Y:S02]  /*39b0*/  IMAD.SHL.U32 R3, R3, 0x20, RZ ;  /* 0x0000002003037824 */ /* 0x000fe400078e00ff */
[----:B------:R1:W-:Y:S04]  /*39c0*/  ATOMS.OR RZ, [UR4+0x14], R2 ;  /* 0x00001402ffff798c */ /* 0x0003e8000b000004 */
[----:B------:R1:W-:Y:S04]  /*39d0*/  ATOMS.OR RZ, [UR4+0x18], R0 ;  /* 0x00001800ffff798c */ /* 0x0003e8000b000004 */
[----:B------:R1:W-:Y:S01]  /*39e0*/  STS [UR37+0x260], R3 ;  /* 0x00026003ff007988 */ /* 0x0003e20008000825 */
[----:B------:R-:W-:Y:S05]  /*39f0*/  BRA `(.L_x_71) ;  /* 0x0000000000107947 */ /* 0x000fea0003800000 */
.L_x_70:
[----:B------:R-:W-:Y:S02]  /*3a00*/  MOV R0, 0xffffffff ;  /* 0xffffffff00007802 */ /* 0x000fe40000000f00 */
[----:B------:R-:W-:-:S03]  /*3a10*/  MOV R2, 0x3a40 ;  /* 0x00003a4000027802 */ /* 0x000fc60000000f00 */
[----:B------:R1:W-:Y:S04]  /*3a20*/  STS [UR37+0x260], R0 ;  /* 0x00026000ff007988 */ /* 0x0003e80008000825 */
[----:B-1-3-5:R-:W-:Y:S05]  /*3a30*/  CALL.REL.NOINC `($__internal_1_$__cuda_sm10x_tcgen05_guardrail_trap_phase_invalid_during_alloc) ;  /* 0x0000006400607944 */ /* 0x02afea0003c00000 */
.L_x_71:
[----:B------:R-:W-:Y:S05]  /*3a40*/  WARPSYNC.ALL ;  /* 0x0000000000007948 */ /* 0x000fea0003800000 */
[----:B------:R-:W2:Y:S01]  /*3a50*/  S2UR UR6, SR_CgaCtaId ;  /* 0x00000000000679c3 */ /* 0x000ea20000008800 */
[----:B------:R-:W-:Y:S01]  /*3a60*/  UMOV UR4, 0x400 ;  /* 0x0000040000047882 */ /* 0x000fe20000000000 */
[----:B------:R-:W-:-:S06]  /*3a70*/  NOP ;  /* 0x0000000000007918 */ /* 0x000fcc0000000000 */
[----:B------:R-:W-:Y:S06]  /*3a80*/  BAR.ARV 0x6, 0xa0 ;  /* 0x0182800000007b1d */ /* 0x000fec0000002000 */
[----:B------:R-:W4:Y:S01]  /*3a90*/  LDCU UR7, c[0x0][0x38c] ;  /* 0x00007180ff0777ac */ /* 0x000f220008000800 */
[----:B------:R-:W-:Y:S01]  /*3aa0*/  IMAD.MOV.U32 R11, RZ, RZ, 0x1 ;  /* 0x00000001ff0b7424 */ /* 0x000fe200078e00ff */
[----:B------:R-:W-:Y:S01]  /*3ab0*/  CS2R R8, SRZ ;  /* 0x0000000000087805 */ /* 0x000fe2000001ff00 */
[----:B------:R-:W-:Y:S01]  /*3ac0*/  IMAD.MOV.U32 R10, RZ, RZ, RZ ;  /* 0x000000ffff0a7224 */ /* 0x000fe200078e00ff */
[----:B------:R-:W-:Y:S01]  /*3ad0*/  UMOV UR18, URZ ;  /* 0x000000ff00127c82 */ /* 0x000fe20008000000 */
[----:B------:R-:W-:Y:S01]  /*3ae0*/  UMOV UR17, URZ ;  /* 0x000000ff00117c82 */ /* 0x000fe20008000000 */
[----:B------:R-:W-:Y:S01]  /*3af0*/  UMOV UR20, 0x0 ;  /* 0x0000000000147882 */ /* 0x000fe20000000000 */
[----:B------:R-:W-:Y:S01]  /*3b00*/  UMOV UR21, 0x8200490 ;  /* 0x0820049000157882 */ /* 0x000fe20000000000 */
[----:B--2---:R-:W-:Y:S01]  /*3b10*/  ULEA UR6, UR6, UR4, 0x18 ;  /* 0x0000000406067291 */ /* 0x004fe2000f8ec0ff */
[----:B------:R-:W2:Y:S03]  /*3b20*/  LDCU UR4, c[0x0][0x38c] ;  /* 0x00007180ff0477ac */ /* 0x000ea60008000800 */
[----:B------:R-:W-:-:S02]  /*3b30*/  UIADD3 UR11, UPT, UPT, UR6, 0x8600, URZ ;  /* 0x00008600060b7890 */ /* 0x000fc4000fffe0ff */
[----:B----4-:R-:W-:-:S03]  /*3b40*/  UIADD3 UR7, UPT, UPT, UR7, 0x1f, URZ ;  /* 0x0000001f07077890 */ /* 0x010fc6000fffe0ff */
[----:B-1----:R-:W1:Y:S01]  /*3b50*/  LDS R0, [UR6+0x260] ;  /* 0x00026006ff007984 */ /* 0x002e620008000800 */
[----:B------:R-:W-:Y:S02]  /*3b60*/  UIADD3 UR12, UPT, UPT, UR6, 0x20600, URZ ;  /* 0x00020600060c7890 */ /* 0x000fe4000fffe0ff */
[----:B------:R-:W-:Y:S02]  /*3b70*/  USHF.R.S32.HI UR5, URZ, 0x1f, UR7 ;  /* 0x0000001fff057899 */ /* 0x000fe40008011407 */
[----:B------:R-:W-:Y:S02]  /*3b80*/  USHF.R.U32.HI UR11, URZ, 0x4, UR11 ;  /* 0x00000004ff0b7899 */ /* 0x000fe4000801160b */
[----:B------:R-:W-:Y:S02]  /*3b90*/  ULEA.HI UR5, UR5, UR7, URZ, 0x5 ;  /* 0x0000000705057291 */ /* 0x000fe4000f8f28ff */
[----:B------:R-:W-:Y:S02]  /*3ba0*/  USHF.R.U32.HI UR12, URZ, 0x4, UR12 ;  /* 0x00000004ff0c7899 */ /* 0x000fe4000801160c */
[----:B------:R-:W-:-:S02]  /*3bb0*/  USHF.R.S32.HI UR5, URZ, 0x5, UR5 ;  /* 0x00000005ff057899 */ /* 0x000fc40008011405 */
[----:B------:R-:W-:Y:S02]  /*3bc0*/  ULOP3.LUT UR11, UR11, 0x3fff, URZ, 0xc0, !UPT ;  /* 0x00003fff0b0b7892 */ /* 0x000fe4000f8ec0ff */
[----:B------:R-:W-:Y:S02]  /*3bd0*/  UISETP.LT.AND UP0, UPT, UR5, 0x1, UPT ;  /* 0x000000010500788c */ /* 0x000fe4000bf01270 */
[----:B------:R-:W-:Y:S02]  /*3be0*/  ULOP3.LUT UR12, UR12, 0x3fff, URZ, 0xc0, !UPT ;  /* 0x00003fff0c0c7892 */ /* 0x000fe4000f8ec0ff */
[----:B------:R-:W-:Y:S02]  /*3bf0*/  USEL UR10, UR5, 0x1, !UP0 ;  /* 0x00000001050a7887 */ /* 0x000fe4000c000000 */
[----:B------:R-:W-:Y:S02]  /*3c00*/  ULOP3.LUT UR11, UR11, 0x10000, URZ, 0xfc, !UPT ;  /* 0x000100000b0b7892 */ /* 0x000fe4000f8efcff */
[----:B------:R-:W-:-:S02]  /*3c10*/  ULOP3.LUT UR12, UR12, 0x10000, URZ, 0xfc, !UPT ;  /* 0x000100000c0c7892 */ /* 0x000fc4000f8efcff */
[----:B------:R-:W-:Y:S02]  /*3c20*/  UIADD3 UR10, UPT, UPT, -UR10, URZ, URZ ;  /* 0x000000ff0a0a7290 */ /* 0x000fe4000fffe1ff */
[----:B--2---:R-:W-:Y:S01]  /*3c30*/  UISETP.GE.AND UP3, UPT, UR4, 0x1, UPT ;  /* 0x000000010400788c */ /* 0x004fe2000bf66270 */
[----:B-1----:R-:W-:-:S15]  /*3c40*/  R2UR UR19, R0 ;  /* 0x00000000001372ca */ /* 0x002fde00000e0000 */
.L_x_80:
[----:B------:R-:W-:Y:S02]  /*3c50*/  LEA R0, R10, UR6, 0x3 ;  /* 0x000000060a007c11 */ /* 0x000fe4000f8e18ff */
[----:B------:R-:W-:Y:S02]  /*3c60*/  SHF.L.U32 R5, R9, 0x1f, RZ ;  /* 0x0000001f09057819 */ /* 0x000fe400000006ff */
[----:B------:R-:W-:Y:S01]  /*3c70*/  PLOP3.LUT P0, PT, PT, PT, UP3, 0x80, 0x8 ;  /* 0x000000000008781c */ /* 0x000fe20003f0f038 */
[----:B------:R-:W-:Y:S01]  /*3c80*/  VIADD R3, R0, 0x1c0 ;  /* 0x000001c000037836 */ /* 0x000fe20000000000 */
[----:B-1----:R-:W1:Y:S02]  /*3c90*/  SYNCS.PHASECHK.TRANS64.TRYWAIT P1, [R0+URZ+0x1b0], R5 ;  /* 0x0001b005000075a7 */ /* 0x002e6400080211ff */
[----:B-1--4-:R-:W-:Y:S09]  /*3ca0*/  @!P1 BRA `(.L_x_74) ;  /* 0x0000005c00509947 */ /* 0x012ff20003800000 */
.L_x_182:
[----:B------:R-:W-:Y:S01]  /*3cb0*/  LEA R4, R10, UR6, 0x4 ;  /* 0x000000060a047c11 */ /* 0x000fe2000f8e20ff */
[----:B------:R-:W-:Y:S01]  /*3cc0*/  @UP3 ULEA UR4, UR17, UR6, 0x3 ;  /* 0x0000000611043291 */ /* 0x000fe2000f8e18ff */
[----:B------:R-:W-:Y:S01]  /*3cd0*/  PLOP3.LUT P2, PT, PT, PT, PT, 0x80, 0x8 ;  /* 0x000000000008781c */ /* 0x000fe20003f4f070 */
[----:B------:R-:W-:Y:S01]  /*3ce0*/  ULEA UR9, UR18, UR6, 0x3 ;  /* 0x0000000612097291 */ /* 0x000fe2000f8e18ff */
[----:B------:R-:W-:Y:S02]  /*3cf0*/  PRMT R3, RZ, 0x654, R3 ;  /* 0x00000654ff037816 */ /* 0x000fe40000000003 */
[----:B-1----:R-:W1:Y:S01]  /*3d00*/  LDS.128 R4, [R4+0x240] ;  /* 0x0002400004047984 */ /* 0x002e620000000c00 */
[----:B------:R-:W-:Y:S02]  /*3d10*/  @P0 SHF.L.U32 R2, R8, 0x1f, RZ ;  /* 0x0000001f08020819 */ /* 0x000fe400000006ff */
[----:B------:R-:W-:Y:S01]  /*3d20*/  SHF.L.U32 R0, R11, 0x1f, RZ ;  /* 0x0000001f0b007819 */ /* 0x000fe200000006ff */
[----:B------:R-:W-:Y:S01]  /*3d30*/  @!PT LDS RZ, [RZ] ;  /* 0x00000000fffff984 */ /* 0x000fe20000000800 */
[----:B------:R-:W-:Y:S01]  /*3d40*/  @!PT LDS RZ, [RZ] ;  /* 0x00000000fffff984 */ /* 0x000fe20000000800 */
[----:B------:R-:W-:Y:S01]  /*3d50*/  @!PT LDS RZ, [RZ] ;  /* 0x00000000fffff984 */ /* 0x000fe20000000800 */
[----:B------:R-:W-:Y:S01]  /*3d60*/  @!PT LDS RZ, [RZ] ;  /* 0x00000000fffff984 */ /* 0x000fe20000000800 */
[----:B------:R2:W-:Y:S06]  /*3d70*/  MEMBAR.ALL.CTA ;  /* 0x0000000000007992 */ /* 0x0005ec0000008000 */
[----:B--2---:R-:W2:Y:S02]  /*3d80*/  FENCE.VIEW.ASYNC.S ;  /* 0x00000000000073c6 */ /* 0x004ea40000000000 */
[----:B--2---:R2:W-:Y:S01]  /*3d90*/  SYNCS.ARRIVE.TRANS64.RED.A1T0 RZ, [R3+URZ], RZ ;  /* 0x000000ff03ff79a7 */ /* 0x0045e200081004ff */
[----:B------:R2:W4:Y:S01]  /*3da0*/  @P0 SYNCS.PHASECHK.TRANS64.TRYWAIT P2, [UR4], R2 ;  /* 0x00000002ff0005a7 */ /* 0x0005220008041104 */
[----:B-1----:R-:W-:Y:S01]  /*3db0*/  LOP3.LUT P1, RZ, R6, 0x1, RZ, 0xc0, !PT ;  /* 0x0000000106ff7812 */ /* 0x002fe2000782c0ff */
[----:B------:R-:W1:Y:S02]  /*3dc0*/  SYNCS.PHASECHK.TRANS64.TRYWAIT P0, [UR9+0x1f0], R0 ;  /* 0x0001f000ff0075a7 */ /* 0x000e640008001109 */
[----:B-12-4-:R-:W-:Y:S10]  /*3dd0*/  @!P0 BRA `(.L_x_75) ;  /* 0x0000005c00188947 */ /* 0x016ff40003800000 */
.L_x_184:
[----:B------:R-:W-:Y:S01]  /*3de0*/  IADD3 R10, PT, PT, R10, 0x1, RZ ;  /* 0x000000010a0a7810 */ /* 0x000fe20007ffe0ff */
[----:B------:R-:W-:Y:S06]  /*3df0*/  BRA.U !UP3, `(.L_x_76) ;  /* 0x000000010b887547 */ /* 0x000fec000b800000 */
[----:B------:R-:W-:Y:S02]  /*3e00*/  ULEA UR8, UR18, UR19, 0x7 ;  /* 0x0000001312087291 */ /* 0x000fe4000f8e38ff */
[----:B------:R-:W-:Y:S01]  /*3e10*/  UPLOP3.LUT UP4, UPT, UPT, UPT, UPT, 0x40, 0x4 ;  /* 0x000000000004789c */ /* 0x000fe20003f8e870 */
[----:B------:R-:W-:Y:S01]  /*3e20*/  UMOV UR16, UR10 ;  /* 0x0000000a00107c82 */ /* 0x000fe20008000000 */
[----:B------:R-:W-:Y:S01]  /*3e30*/  UMOV UR15, UR5 ;  /* 0x00000005000f7c82 */ /* 0x000fe20008000000 */
[----:B------:R-:W-:-:S08]  /*3e40*/  UMOV UR14, UR17 ;  /* 0x00000011000e7c82 */ /* 0x000fd00008000000 */
.L_x_79:
[----:B------:R-:W-:Y:S02]  /*3e50*/  UIADD3 UR16, UPT, UPT, UR16, 0x1, URZ ;  /* 0x0000000110107890 */ /* 0x000fe4000fffe0ff */
[----:B--2---:R-:W-:Y:S02]  /*3e60*/  ULEA UR7, UR14, UR6, 0x3 ;  /* 0x000000060e077291 */ /* 0x004fe4000f8e18ff */
[----:B------:R-:W-:Y:S01]  /*3e70*/  UISETP.NE.AND UP0, UPT, UR16, URZ, UPT ;  /* 0x000000ff1000728c */ /* 0x000fe2000bf05270 */
[----:B----4-:R-:W-:Y:S10]  /*3e80*/  @P2 BRA `(.L_x_77) ;  /* 0x00000000000c2947 */ /* 0x010ff40003800000 */
[----:B-1----:R-:W-:Y:S04]  /*3e90*/  SHF.L.U32 R3, R8, 0x1f, RZ ;  /* 0x0000001f08037819 */ /* 0x002fe800000006ff */
[----:B------:R-:W1:Y:S02]  /*3ea0*/  SYNCS.PHASECHK.TRANS64.TRYWAIT P0, [UR7], R3 ;  /* 0x00000003ff0075a7 */ /* 0x000e640008001107 */
[----:B-1----:R-:W-:Y:S05]  /*3eb0*/  @!P0 BRA `(.L_x_78) ;  /* 0x0000005800f88947 */ /* 0x002fea0003800000 */
.L_x_77:
[----:B------:R-:W-:Y:S01]  /*3ec0*/  UISETP.NE.AND UP1, UPT, UR15, 0x1, UPT ;  /* 0x000000010f00788c */ /* 0x000fe2000bf25270 */
[----:B------:R-:W-:Y:S01]  /*3ed0*/  PLOP3.LUT P2, PT, PT, PT, PT, 0x80, 0x8 ;  /* 0x000000000008781c */ /* 0x000fe20003f4f070 */
[----:B------:R-:W-:Y:S02]  /*3ee0*/  UIADD3 UR17, UPT, UPT, UR14, 0x1, URZ ;  /* 0x000000010e117890 */ /* 0x000fe4000fffe0ff */
[----:B------:R-:W-:Y:S02]  /*3ef0*/  ULEA UR22, UR14, UR12, 0x8 ;  /* 0x0000000c0e167291 */ /* 0x000fe4000f8e40ff */
[----:B------:R-:W-:Y:S01]  /*3f00*/  UISETP.NE.AND UP2, UPT, UR17, 0x18, UPT ;  /* 0x000000181100788c */ /* 0x000fe2000bf45270 */
[----:B------:R-:W-:Y:S01]  /*3f10*/  PLOP3.LUT P0, PT, PT, PT, UP1, 0x80, 0x8 ;  /* 0x000000000008781c */ /* 0x000fe20003f0f018 */
[----:B------:R-:W-:Y:S02]  /*3f20*/  ULEA UR24, UR14, UR11, 0x8 ;  /* 0x0000000b0e187291 */ /* 0x000fe4000f8e40ff */
[----:B------:R-:W-:Y:S02]  /*3f30*/  USEL UR13, URZ, 0x1, UP2 ;  /* 0x00000001ff0d7887 */ /* 0x000fe40009000000 */
[----:B------:R-:W-:Y:S02]  /*3f40*/  USEL UR17, UR17, URZ, UP2 ;  /* 0x000000ff11117287 */ /* 0x000fe40009000000 */
[----:B------:R-:W-:Y:S02]  /*3f50*/  UIADD3 UR7, UPT, UPT, UR7, 0xc0, URZ ;  /* 0x000000c007077890 */ /* 0x000fe4000fffe0ff */
[----:B------:R-:W-:Y:S01]  /*3f60*/  @UP1 ULEA UR4, UR17, UR6, 0x3 ;  /* 0x0000000611041291 */ /* 0x000fe2000f8e18ff */
[----:B------:R-:W-:Y:S01]  /*3f70*/  LOP3.LUT R8, R8, UR13, RZ, 0x3c, !PT ;  /* 0x0000000d08087c12 */ /* 0x000fe2000f8e3cff */
[----:B------:R-:W-:Y:S01]  /*3f80*/  UMOV UR23, 0xc0004010 ;  /* 0xc000401000177882 */ /* 0x000fe20000000000 */
[----:B------:R-:W-:Y:S01]  /*3f90*/  UMOV UR25, 0xc0004010 ;  /* 0xc000401000197882 */ /* 0x000fe20000000000 */
[----:B------:R-:W-:Y:S01]  /*3fa0*/  UIADD3 UR15, UPT, UPT, UR15, -0x1, URZ ;  /* 0xffffffff0f0f7890 */ /* 0x000fe2000fffe0ff */
[----:B-1----:R-:W-:Y:S01]  /*3fb0*/  @P0 SHF.L.U32 R0, R8, 0x1f, RZ ;  /* 0x0000001f08000819 */ /* 0x002fe200000006ff */
[----:B------:R-:W-:Y:S03]  /*3fc0*/  UMOV UR14, UR17 ;  /* 0x00000011000e7c82 */ /* 0x000fe60008000000 */
[----:B------:R2:W4:Y:S01]  /*3fd0*/  @P0 SYNCS.PHASECHK.TRANS64.TRYWAIT P2, [UR4], R0 ;  /* 0x00000000ff0005a7 */ /* 0x0005220008041104 */
[----:B------:R2:W-:Y:S01]  /*3fe0*/  UTCQMMA gdesc[UR24], gdesc[UR22], tmem[UR8], tmem[UR20], idesc[UR21], UP4 ;  /* 0x00ff1416180075ea */ /* 0x0005e2000a000308 */
[----:B------:R-:W-:Y:S01]  /*3ff0*/  UPLOP3.LUT UP4, UPT, UPT, UPT, UPT, 0x80, 0x8 ;  /* 0x000000000008789c */ /* 0x000fe20003f8f070 */
[----:B------:R2:W-:Y:S01]  /*4000*/  UTCBAR [UR7], URZ ;  /* 0x000000ff070073e9 */ /* 0x0005e200080000ff */
[----:B------:R-:W-:Y:S09]  /*4010*/  BRA.U UP0, `(.L_x_79) ;  /* 0xfffffffd008c7547 */ /* 0x000ff2000b83ffff */
.L_x_76:
[----:B------:R-:W-:Y:S01]  /*4020*/  UIADD3 UR18, UPT, UPT, UR18, 0x1, URZ ;  /* 0x0000000112127890 */ /* 0x000fe2000fffe0ff */
[C---:B------:R-:W-:Y:S01]  /*4030*/  ISETP.NE.AND P0, PT, R10.reuse, 0x2, PT ;  /* 0x000000020a00780c */ /* 0x040fe20003f05270 */
[----:B------:R-:W-:Y:S02]  /*4040*/  UIADD3 UR9, UPT, UPT, UR9, 0x1d0, URZ ;  /* 0x000001d009097890 */ /* 0x000fe4000fffe0ff */
[----:B------:R-:W-:Y:S01]  /*4050*/  UISETP.NE.AND UP0, UPT, UR18, 0x4, UPT ;  /* 0x000000041200788c */ /* 0x000fe2000bf05270 */
[----:B-12---:R-:W-:Y:S02]  /*4060*/  SEL R0, RZ, 0x1, P0 ;  /* 0x00000001ff007807 */ /* 0x006fe40000000000 */
[----:B------:R-:W-:Y:S01]  /*4070*/  SEL R10, R10, RZ, P0 ;  /* 0x000000ff0a0a7207 */ /* 0x000fe20000000000 */
[----:B------:R-:W-:Y:S01]  /*4080*/  USEL UR4, URZ, 0x1, UP0 ;  /* 0x00000001ff047887 */ /* 0x000fe20008000000 */
[----:B------:R-:W-:Y:S01]  /*4090*/  LOP3.LUT R9, R9, R0, RZ, 0x3c, !PT ;  /* 0x0000000009097212 */ /* 0x000fe200078e3cff */
[----:B------:R-:W-:Y:S01]  /*40a0*/  USEL UR18, UR18, URZ, UP0 ;  /* 0x000000ff12127287 */ /* 0x000fe20008000000 */
[----:B------:R1:W-:Y:S03]  /*40b0*/  UTCBAR [UR9], URZ ;  /* 0x000000ff090073e9 */ /* 0x0003e600080000ff */
[----:B------:R-:W-:Y:S01]  /*40c0*/  LOP3.LUT R11, R11, UR4, RZ, 0x3c, !PT ;  /* 0x000000040b0b7c12 */ /* 0x000fe2000f8e3cff */
[----:B------:R-:W-:Y:S07]  /*40d0*/  @P1 BRA `(.L_x_80) ;  /* 0xfffffff800dc1947 */ /* 0x000fee000383ffff */
[----:B------:R-:W2:Y:S01]  /*40e0*/  S2UR UR4, SR_CgaCtaId ;  /* 0x00000000000479c3 */ /* 0x000ea20000008800 */
[----:B------:R-:W-:Y:S01]  /*40f0*/  ELECT P0, URZ, PT ;  /* 0x0000000000ff782f */ /* 0x000fe20003800000 */
[----:B------:R-:W-:Y:S01]  /*4100*/  IMAD.MOV.U32 R0, RZ, RZ, 0x1 ;  /* 0x00000001ff007424 */ /* 0x000fe200078e00ff */
[----:B------:R-:W-:Y:S01]  /*4110*/  UIADD3 UR6, UPT, UPT, UR6, 0x1f0, URZ ;  /* 0x000001f006067890 */ /* 0x000fe2000fffe0ff */
[----:B------:R-:W-:Y:S01]  /*4120*/  SHF.L.U32 R3, R11, 0x1f, RZ ;  /* 0x0000001f0b037819 */ /* 0x000fe200000006ff */
[----:B------:R-:W-:-:S03]  /*4130*/  UMOV UR5, 0x40 ;  /* 0x0000004000057882 */ /* 0x000fc60000000000 */
[----:B------:R-:W-:Y:S01]  /*4140*/  UVIRTCOUNT.DEALLOC.SMPOOL 0x80 ;  /* 0x000000800000784c */ /* 0x000fe20000000000 */
[----:B--2---:R-:W-:Y:S02]  /*4150*/  ULEA UR4, UR4, UR5, 0x18 ;  /* 0x0000000504047291 */ /* 0x004fe4000f8ec0ff */
[----:B------:R-:W-:-:S07]  /*4160*/  ULEA UR5, UR18, UR6, 0x3 ;  /* 0x0000000612057291 */ /* 0x000fce000f8e18ff */
[----:B------:R2:W-:Y:S02]  /*4170*/  @P0 STS.U8 [UR4+0x1c], R0 ;  /* 0x00001c00ff000988 */ /* 0x0005e40008000004 */
[----:B------:R-:W3:Y:S02]  /*4180*/  SYNCS.PHASECHK.TRANS64.TRYWAIT P0, [UR5], R3 ;  /* 0x00000003ff0075a7 */ /* 0x000ee40008001105 */
[----:B--23--:R-:W-:Y:S05]  /*4190*/  @!P0 BRA `(.L_x_81) ;  /* 0x0000005800588947 */ /* 0x00cfea0003800000 */
.L_x_187:
[----:B------:R-:W-:-:S04]  /*41a0*/  UIADD3 UR7, UPT, UPT, UR18, 0x1, URZ ;  /* 0x0000000112077890 */ /* 0x000fc8000fffe0ff */
[----:B------:R-:W-:-:S04]  /*41b0*/  UISETP.NE.AND UP0, UPT, UR7, 0x4, UPT ;  /* 0x000000040700788c */ /* 0x000fc8000bf05270 */
[----:B------:R-:W-:Y:S02]  /*41c0*/  USEL UR8, URZ, 0x1, UP0 ;  /* 0x00000001ff087887 */ /* 0x000fe40008000000 */
[----:B------:R-:W-:-:S04]  /*41d0*/  USEL UR7, UR7, URZ, UP0 ;  /* 0x000000ff07077287 */ /* 0x000fc80008000000 */
[----:B------:R-:W-:Y:S01]  /*41e0*/  ULEA UR5, UR7, UR6, 0x3 ;  /* 0x0000000607057291 */ /* 0x000fe2000f8e18ff */
[----:B------:R-:W-:-:S04]  /*41f0*/  LOP3.LUT R2, R11, UR8, RZ, 0x3c, !PT ;  /* 0x000000080b027c12 */ /* 0x000fc8000f8e3cff */
[----:B--2---:R-:W-:-:S04]  /*4200*/  SHF.L.U32 R3, R2, 0x1f, RZ ;  /* 0x0000001f02037819 */ /* 0x004fc800000006ff */
[----:B------:R-:W2:Y:S02]  /*4210*/  SYNCS.PHASECHK.TRANS64.TRYWAIT P0, [UR5], R3 ;  /* 0x00000003ff0075a7 */ /* 0x000ea40008001105 */
[----:B--2---:R-:W-:Y:S05]  /*4220*/  @!P0 BRA `(.L_x_82) ;  /* 0x00000058004c8947 */ /* 0x004fea0003800000 */
.L_x_189:
        /* <DEDUP_REMOVED lines=9> */
.L_x_191:
[----:B------:R-:W-:-:S04]  /*42c0*/  UIADD3 UR7, UPT, UPT, UR7, 0x1, URZ ;  /* 0x0000000107077890 */ /* 0x000fc8000fffe0ff */
[----:B------:R-:W-:-:S04]  /*42d0*/  UISETP.NE.AND UP0, UPT, UR7, 0x4, UPT ;  /* 0x000000040700788c */ /* 0x000fc8000bf05270 */
[----:B------:R-:W-:Y:S02]  /*42e0*/  USEL UR5, URZ, 0x1, UP0 ;  /* 0x00000001ff057887 */ /* 0x000fe40008000000 */
[----:B------:R-:W-:-:S04]  /*42f0*/  USEL UR7, UR7, URZ, UP0 ;  /* 0x000000ff07077287 */ /* 0x000fc80008000000 */
[----:B------:R-:W-:Y:S01]  /*4300*/  ULEA UR7, UR7, UR6, 0x3 ;  /* 0x0000000607077291 */ /* 0x000fe2000f8e18ff */
[----:B--2---:R-:W-:-:S04]  /*4310*/  LOP3.LUT R3, R2, UR5, RZ, 0x3c, !PT ;  /* 0x0000000502037c12 */ /* 0x004fc8000f8e3cff */
[----:B------:R-:W-:-:S04]  /*4320*/  SHF.L.U32 R3, R3, 0x1f, RZ ;  /* 0x0000001f03037819 */ /* 0x000fc800000006ff */
[----:B------:R-:W2:Y:S02]  /*4330*/  SYNCS.PHASECHK.TRANS64.TRYWAIT P0, [UR7], R3 ;  /* 0x00000003ff0075a7 */ /* 0x000ea40008001107 */
[----:B--2---:R-:W-:Y:S05]  /*4340*/  @!P0 BRA `(.L_x_84) ;  /* 0x0000005800348947 */ /* 0x004fea0003800000 */
.L_x_193:
[----:B------:R-:W-:Y:S01]  /*4350*/  NOP ;  /* 0x0000000000007918 */ /* 0x000fe20000000000 */
[----:B--2---:R-:W2:Y:S01]  /*4360*/  LDS R0, [UR4+0x14] ;  /* 0x00001404ff007984 */ /* 0x004ea20008000800 */
[----:B------:R-:W-:Y:S01]  /*4370*/  ULOP3.LUT UR6, UR19, 0xffff, URZ, 0xc0, !UPT ;  /* 0x0000ffff13067892 */ /* 0x000fe2000f8ec0ff */
[----:B------:R-:W-:Y:S01]  /*4380*/  UMOV UR8, 0xffff ;  /* 0x0000ffff00087882 */ /* 0x000fe20000000000 */
[----:B------:R-:W-:Y:S02]  /*4390*/  UMOV UR5, 0x1 ;  /* 0x0000000100057882 */ /* 0x000fe40000000000 */
[----:B------:R-:W-:-:S04]  /*43a0*/  USHF.R.U32.HI UR6, URZ, 0x5, UR6 ;  /* 0x00000005ff067899 */ /* 0x000fc80008011606 */
[----:B------:R-:W-:Y:S02]  /*43b0*/  USHF.L.U32 UR8, UR8, UR6, URZ ;  /* 0x0000000608087299 */ /* 0x000fe400080006ff */
[----:B------:R-:W-:-:S04]  /*43c0*/  USHF.L.U32 UR5, UR5, UR6, URZ ;  /* 0x0000000605057299 */ /* 0x000fc800080006ff */
[----:B--2---:R-:W-:-:S04]  /*43d0*/  LOP3.LUT R0, R0, UR8, RZ, 0xc0, !PT ;  /* 0x0000000800007c12 */ /* 0x004fc8000f8ec0ff */
[----:B------:R-:W-:-:S13]  /*43e0*/  ISETP.NE.AND P0, PT, R0, UR8, PT ;  /* 0x0000000800007c0c */ /* 0x000fda000bf05270 */
[----:B------:R-:W-:Y:S05]  /*43f0*/  @P0 BRA `(.L_x_85) ;  /* 0x0000000000580947 */ /* 0x000fea0003800000 */
[----:B------:R-:W2:Y:S02]  /*4400*/  LDS R0, [UR4+0x18] ;  /* 0x00001804ff007984 */ /* 0x000ea40008000800 */
[----:B--2---:R-:W-:-:S04]  /*4410*/  LOP3.LUT R0, R0, UR5, RZ, 0xc0, !PT ;  /* 0x0000000500007c12 */ /* 0x004fc8000f8ec0ff */
[----:B------:R-:W-:-:S13]  /*4420*/  ISETP.NE.AND P0, PT, R0, UR5, PT ;  /* 0x0000000500007c0c */ /* 0x000fda000bf05270 */
[----:B------:R-:W-:Y:S05]  /*4430*/  @P0 BRA `(.L_x_86) ;  /* 0x00000000003c0947 */ /* 0x000fea0003800000 */
[----:B------:R-:W2:Y:S01]  /*4440*/  S2R R2, SR_LANEID ;  /* 0x0000000000027919 */ /* 0x000ea20000000000 */
[----:B------:R-:W-:Y:S01]  /*4450*/  ULOP3.LUT UR8, URZ, UR8, URZ, 0x33, !UPT ;  /* 0x00000008ff087292 */ /* 0x000fe2000f8e33ff */
[----:B------:R-:W-:Y:S01]  /*4460*/  LOP3.LUT R4, RZ, UR5, RZ, 0x33, !PT ;  /* 0x00000005ff047c12 */ /* 0x000fe2000f8e33ff */
[----:B------:R-:W-:Y:S02]  /*4470*/  VOTEU.ANY UR7, UPT, PT ;  /* 0x0000000000077886 */ /* 0x000fe400038e0100 */
[----:B------:R-:W-:Y:S01]  /*4480*/  UFLO.U32 UR7, UR7 ;  /* 0x00000007000772bd */ /* 0x000fe200080e0000 */
[----:B------:R-:W3:Y:S01]  /*4490*/  REDUX UR5, R4 ;  /* 0x00000000040573c4 */ /* 0x000ee20000000000 */
[----:B------:R-:W-:-:S06]  /*44a0*/  IMAD.U32 R0, RZ, RZ, UR8 ;  /* 0x00000008ff007e24 */ /* 0x000fcc000f8e00ff */
[----:B------:R1:W-:Y:S01]  /*44b0*/  UTCATOMSWS.AND URZ, UR8 ;  /* 0x0000000800ff79e3 */ /* 0x0003e20008000000 */
[----:B------:R-:W4:Y:S01]  /*44c0*/  REDUX UR6, R0 ;  /* 0x00000000000673c4 */ /* 0x000f220000000000 */
[----:B--2---:R-:W-:Y:S01]  /*44d0*/  ISETP.EQ.U32.AND P0, PT, R2, UR7, PT ;  /* 0x0000000702007c0c */ /* 0x004fe2000bf02070 */
[----:B---3--:R-:W-:Y:S01]  /*44e0*/  IMAD.U32 R2, RZ, RZ, UR5 ;  /* 0x00000005ff027e24 */ /* 0x008fe2000f8e00ff */
[----:B----4-:R-:W-:-:S11]  /*44f0*/  MOV R3, UR6 ;  /* 0x0000000600037c02 */ /* 0x010fd60008000f00 */
[----:B------:R1:W-:Y:S04]  /*4500*/  @P0 ATOMS.AND RZ, [UR4+0x14], R3 ;  /* 0x00001403ffff098c */ /* 0x0003e8000a800004 */
[----:B------:R1:W-:Y:S01]  /*4510*/  @P0 ATOMS.AND RZ, [UR4+0x18], R2 ;  /* 0x00001802ffff098c */ /* 0x0003e2000a800004 */
[----:B------:R-:W-:Y:S05]  /*4520*/  BRA `(.L_x_87) ;  /* 0x0000000000147947 */ /* 0x000fea0003800000 */
.L_x_86:
[----:B------:R-:W-:Y:S02]  /*4530*/  MOV R2, 0x4550 ;  /* 0x0000455000027802 */ /* 0x000fe40000000f00 */
[----:B-1--45:R-:W-:Y:S05]  /*4540*/  CALL.REL.NOINC `($__internal_0_$__cuda_sm10x_tcgen05_guardrail_trap_col_being_dealloced_not_returned_by_alloc) ;  /* 0x0000005800907944 */ /* 0x032fea0003c00000 */
[----:B------:R-:W-:Y:S05]  /*4550*/  BRA `(.L_x_87) ;  /* 0x0000000000087947 */ /* 0x000fea0003800000 */
.L_x_85:
[----:B------:R-:W-:Y:S02]  /*4560*/  MOV R2, 0x4580 ;  /* 0x0000458000027802 */ /* 0x000fe40000000f00 */
[----:B-1--45:R-:W-:Y:S05]  /*4570*/  CALL.REL.NOINC `($__internal_2_$__cuda_sm10x_tcgen05_guardrail_trap_unallocated_columns_being_dealloced) ;  /* 0x00000058009c7944 */ /* 0x032fea0003c00000 */
.L_x_87:
[----:B------:R-:W-:Y:S01]  /*4580*/  NOP ;  /* 0x0000000000007918 */ /* 0x000fe20000000000 */
[----:B-1----:R-:W-:Y:S05]  /*4590*/  EXIT ;  /* 0x000000000000794d */ /* 0x002fea0003800000 */
.L_x_69:
[----:B------:R-:W-:-:S09]  /*45a0*/  UISETP.NE.OR UP2, UPT, UR8, 0x3, !UP2 ;  /* 0x000000030800788c */ /* 0x000fd2000d745670 */
[----:B------:R-:W-:Y:S05]  /*45b0*/  BRA.U UP2, `(.L_x_88) ;  /* 0x0000000d02407547 */ /* 0x000fea000b800000 */
[----:B------:R-:W1:Y:S01]  /*45c0*/  LDC R0, c[0x0][0xb30] ;  /* 0x0002cc00ff007b82 */ /* 0x000e620000000800 */
[----:B------:R-:W2:Y:S01]  /*45d0*/  LDCU.64 UR8, c[0x0][0x888] ;  /* 0x00011100ff0877ac */ /* 0x000ea20008000a00 */
[----:B------:R-:W-:Y:S02]  /*45e0*/  HFMA2 R29, -RZ, RZ, 0, 0 ;  /* 0x00000000ff1d7431 */ /* 0x000fe400000001ff */
[----:B------:R-:W-:Y:S01]  /*45f0*/  IMAD.MOV.U32 R31, RZ, RZ, 0x1 ;  /* 0x00000001ff1f7424 */ /* 0x000fe200078e00ff */
[----:B------:R-:W-:Y:S01]  /*4600*/  MOV R23, 0x2000 ;  /* 0x0000200000177802 */ /* 0x000fe20000000f00 */
[----:B------:R-:W4:Y:S01]  /*4610*/  LDCU.64 UR4, c[0x0][0x890] ;  /* 0x00011200ff0477ac */ /* 0x000f220008000a00 */
[----:B------:R-:W-:Y:S01]  /*4620*/  IMAD.MOV.U32 R30, RZ, RZ, RZ ;  /* 0x000000ffff1e7224 */ /* 0x000fe200078e00ff */
[----:B------:R-:W3:Y:S01]  /*4630*/  LDC R19, c[0x0][0x370] ;  /* 0x0000dc00ff137b82 */ /* 0x000ee20000000800 */
[----:B------:R-:W-:Y:S01]  /*4640*/  UMOV UR7, 0x400 ;  /* 0x0000040000077882 */ /* 0x000fe20000000000 */
[----:B------:R-:W-:-:S02]  /*4650*/  UPLOP3.LUT UP1, UPT, UPT, UPT, UPT, 0x40, 0x4 ;  /* 0x000000000004789c */ /* 0x000fc40003f2e870 */
[----:B------:R-:W-:-:S04]  /*4660*/  ULEA UR7, UR37, UR7, 0x18 ;  /* 0x0000000725077291 */ /* 0x000fc8000f8ec0ff */
[----:B------:R-:W3:Y:S01]  /*4670*/  LDC R2, c[0x0][0xb0c] ;  /* 0x0002c300ff027b82 */ /* 0x000ee20000000800 */
[----:B------:R-:W-:Y:S02]  /*4680*/  UIADD3 UR13, UPT, UPT, UR7, 0x188, URZ ;  /* 0x00000188070d7890 */ /* 0x000fe4000fffe0ff */
[----:B--2---:R-:W-:Y:S02]  /*4690*/  UISETP.NE.U32.AND UP2, UPT, UR8, URZ, UPT ;  /* 0x000000ff0800728c */ /* 0x004fe4000bf45070 */
[----:B------:R-:W-:Y:S02]  /*46a0*/  UIADD3 UR17, UPT, UPT, UR7, 0x180, URZ ;  /* 0x0000018007117890 */ /* 0x000fe4000fffe0ff */
[----:B----4-:R-:W-:Y:S01]  /*46b0*/  UISETP.NE.U32.AND UP3, UPT, UR4, URZ, UPT ;  /* 0x000000ff0400728c */ /* 0x010fe2000bf65070 */
[----:B------:R-:W2:Y:S01]  /*46c0*/  LDC R18, c[0x0][0xb20] ;  /* 0x0002c800ff127b82 */ /* 0x000ea20000000800 */
[----:B-1----:R-:W-:Y:S01]  /*46d0*/  ISETP.NE.AND P1, PT, R0, 0x1, PT ;  /* 0x000000010000780c */ /* 0x002fe20003f25270 */
[----:B------:R-:W-:-:S02]  /*46e0*/  UISETP.NE.AND.EX UP2, UPT, UR9, URZ, UPT, UP2 ;  /* 0x000000ff0900728c */ /* 0x000fc4000bf45320 */
[----:B------:R-:W-:Y:S02]  /*46f0*/  UPRMT UR13, UR37, 0x654, UR13 ;  /* 0x00000654250d7896 */ /* 0x000fe4000800000d */
[----:B------:R-:W-:Y:S02]  /*4700*/  UISETP.NE.AND.EX UP3, UPT, UR5, URZ, UPT, UP3 ;  /* 0x000000ff0500728c */ /* 0x000fe4000bf65330 */
[----:B------:R-:W1:Y:S08]  /*4710*/  LDC.64 R32, c[0x0][0x348] ;  /* 0x0000d200ff207b82 */ /* 0x000e700000000a00 */
[----:B------:R-:W4:Y:S08]  /*4720*/  LDC.64 R16, c[0x0][0xb10] ;  /* 0x0002c400ff107b82 */ /* 0x000f300000000a00 */
[----:B------:R-:W1:Y:S08]  /*4730*/  LDC.64 R6, c[0x0][0xb18] ;  /* 0x0002c600ff067b82 */ /* 0x000e700000000a00 */
[----:B------:R-:W1:Y:S08]  /*4740*/  LDC.64 R4, c[0x0][0xb28] ;  /* 0x0002ca00ff047b82 */ /* 0x000e700000000a00 */
[----:B--23--:R-:W1:Y:S02]  /*4750*/  LDC R22, c[0x0][0x374] ;  /* 0x0000dd00ff167b82 */ /* 0x00ce640000000800 */
.L_x_97:
[C---:B------:R-:W-:Y:S02]  /*4760*/  LEA R0, R30.reuse, UR7, 0x3 ;  /* 0x000000071e007c11 */ /* 0x040fe4000f8e18ff */
[----:B------:R-:W-:Y:S02]  /*4770*/  SHF.L.U32 R3, R29, 0x1f, RZ ;  /* 0x0000001f1d037819 */ /* 0x000fe400000006ff */
[----:B------:R-:W-:Y:S02]  /*4780*/  LEA R24, R30, UR7, 0x4 ;  /* 0x000000071e187c11 */ /* 0x000fe4000f8e20ff */
[----:B--2---:R-:W2:Y:S02]  /*4790*/  SYNCS.PHASECHK.TRANS64.TRYWAIT P0, [R0+URZ+0x1b0], R3 ;  /* 0x0001b003000075a7 */ /* 0x004ea400080011ff */
[----:B--2---:R-:W-:Y:S05]  /*47a0*/  @!P0 BRA `(.L_x_89) ;  /* 0x0000005400348947 */ /* 0x004fea0003800000 */
.L_x_194:
[----:B------:R-:W-:Y:S01]  /*47b0*/  ISETP.GE.AND P0, PT, R72, 0x1, PT ;  /* 0x000000014800780c */ /* 0x000fe20003f06270 */
[----:B------:R-:W3:Y:S01]  /*47c0*/  LDS.128 R24, [R24+0x240] ;  /* 0x0002400018187984 */ /* 0x000ee20000000c00 */
[----:B--2---:R-:W-:Y:S01]  /*47d0*/  VIADD R0, R0, 0x1c0 ;  /* 0x000001c000007836 */ /* 0x004fe20000000000 */
[----:B------:R-:W-:Y:S01]  /*47e0*/  @!PT LDS RZ, [RZ] ;  /* 0x00000000fffff984 */ /* 0x000fe20000000800 */
[----:B------:R-:W-:Y:S01]  /*47f0*/  @!PT LDS RZ, [RZ] ;  /* 0x00000000fffff984 */ /* 0x000fe20000000800 */
[----:B------:R-:W-:Y:S01]  /*4800*/  @!PT LDS RZ, [RZ] ;  /* 0x00000000fffff984 */ /* 0x000fe20000000800 */
[----:B------:R-:W-:Y:S01]  /*4810*/  @!PT LDS RZ, [RZ] ;  /* 0x00000000fffff984 */ /* 0x000fe20000000800 */
[----:B------:R2:W-:Y:S06]  /*4820*/  MEMBAR.ALL.CTA ;  /* 0x0000000000007992 */ /* 0x0005ec0000008000 */
[----:B--2---:R-:W2:Y:S01]  /*4830*/  FENCE.VIEW.ASYNC.S ;  /* 0x00000000000073c6 */ /* 0x004ea20000000000 */
[----:B------:R-:W-:Y:S04]  /*4840*/  PRMT R0, RZ, 0x654, R0 ;  /* 0x00000654ff007816 */ /* 0x000fe80000000000 */
[----:B--2---:R2:W-:Y:S01]  /*4850*/  SYNCS.ARRIVE.TRANS64.RED.A1T0 RZ, [R0+URZ], RZ ;  /* 0x000000ff00ff79a7 */ /* 0x0045e200081004ff */
[----:B---3--:R-:W-:Y:S11]  /*4860*/  LOP3.LUT P3, RZ, R26, 0x1, RZ, 0xc0, !PT ;  /* 0x000000011aff7812 */ /* 0x008ff6000786c0ff */
[----:B------:R-:W-:Y:S02]  /*4870*/  @!UPT UIADD3 URZ, UPT, UPT, URZ, URZ, URZ ;  /* 0x000000fffffff290 */ /* 0x000fe4000fffe0ff */
[----:B------:R-:W-:Y:S02]  /*4880*/  @P3 MOV R13, R24 ;  /* 0x00000018000d3202 */ /* 0x000fe40000000f00 */
[----:B------:R-:W-:Y:S01]  /*4890*/  @P3 LOP3.LUT R8, R25, 0xffff, RZ, 0xc0, !PT ;  /* 0x0000ffff19083812 */ /* 0x000fe200078ec0ff */
[----:B--2---:R-:W-:Y:S06]  /*48a0*/  @!P0 BRA `(.L_x_90) ;  /* 0x0000000000a48947 */ /* 0x004fec0003800000 */
[----:B-1----:R-:W-:Y:S01]  /*48b0*/  IMAD.HI.U32 R35, R22, R7, RZ ;  /* 0x0000000716237227 */ /* 0x002fe200078e00ff */
[----:B------:R-:W-:Y:S02]  /*48c0*/  ISETP.NE.AND P0, PT, R6, 0x1, PT ;  /* 0x000000010600780c */ /* 0x000fe40003f05270 */
[----:B------:R-:W-:Y:S01]  /*48d0*/  ISETP.NE.AND P2, PT, R72, 0x1, PT ;  /* 0x000000014800780c */ /* 0x000fe20003f45270 */
[----:B----4-:R-:W-:Y:S01]  /*48e0*/  IMAD.HI.U32 R34, R19, R16, RZ ;  /* 0x0000001013227227 */ /* 0x010fe200078e00ff */
[----:B------:R-:W-:Y:S02]  /*48f0*/  SHF.R.U32.HI R35, RZ, R18, R35 ;  /* 0x00000012ff237219 */ /* 0x000fe40000011623 */
[----:B------:R-:W-:Y:S01]  /*4900*/  ISETP.NE.AND P4, PT, R2, 0x1, PT ;  /* 0x000000010200780c */ /* 0x000fe20003f85270 */
[----:B------:R-:W-:Y:S01]  /*4910*/  IMAD.HI.U32 R36, R13, R16, RZ ;  /* 0x000000100d247227 */ /* 0x000fe200078e00ff */
[----:B------:R-:W-:Y:S02]  /*4920*/  SHF.R.U32.HI R34, RZ, R17, R34 ;  /* 0x00000011ff227219 */ /* 0x000fe40000011622 */
[----:B------:R-:W-:Y:S01]  /*4930*/  SEL R3, R22, R35, !P0 ;  /* 0x0000002316037207 */ /* 0x000fe20004000000 */
[C---:B------:R-:W-:Y:S01]  /*4940*/  IMAD.HI.U32 R35, R8.reuse, R7, RZ ;  /* 0x0000000708237227 */ /* 0x040fe200078e00ff */
[----:B------:R-:W-:Y:S02]  /*4950*/  SEL R11, R19, R34, !P4 ;  /* 0x00000022130b7207 */ /* 0x000fe40006000000 */
[----:B------:R-:W-:Y:S01]  /*4960*/  SHF.R.U32.HI R36, RZ, R17, R36 ;  /* 0x00000011ff247219 */ /* 0x000fe20000011624 */
[----:B------:R-:W-:Y:S01]  /*4970*/  IMAD.HI.U32 R38, R3, R4, RZ ;  /* 0x0000000403267227 */ /* 0x000fe200078e00ff */
[----:B------:R-:W-:Y:S03]  /*4980*/  SHF.R.U32.HI R35, RZ, R18, R35 ;  /* 0x00000012ff237219 */ /* 0x000fe60000011623 */
[----:B------:R-:W-:Y:S01]  /*4990*/  IMAD.HI.U32 R34, R11, R4, RZ ;  /* 0x000000040b227227 */ /* 0x000fe200078e00ff */
[----:B------:R-:W-:Y:S02]  /*49a0*/  @P2 SHF.R.U32.HI R3, RZ, R5, R38 ;  /* 0x00000005ff032219 */ /* 0x000fe40000011626 */
[----:B------:R-:W-:Y:S02]  /*49b0*/  SEL R9, R8, R35, !P0 ;  /* 0x0000002308097207 */ /* 0x000fe40004000000 */
[----:B------:R-:W-:Y:S01]  /*49c0*/  @P2 SHF.R.U32.HI R11, RZ, R5, R34 ;  /* 0x00000005ff0b2219 */ /* 0x000fe20000011622 */
[C---:B------:R-:W-:Y:S01]  /*49d0*/  IMAD R10, R72.reuse, R3, RZ ;  /* 0x00000003480a7224 */ /* 0x040fe200078e02ff */
[----:B------:R-:W-:Y:S01]  /*49e0*/  SEL R3, R13, R36, !P4 ;  /* 0x000000240d037207 */ /* 0x000fe20006000000 */
[C---:B------:R-:W-:Y:S03]  /*49f0*/  IMAD.HI.U32 R14, R9.reuse, R4, RZ ;  /* 0x00000004090e7227 */ /* 0x040fe600078e00ff */
[----:B------:R-:W-:Y:S01]  /*4a00*/  ISETP.GE.AND P0, PT, R9, R10, PT ;  /* 0x0000000a0900720c */ /* 0x000fe20003f06270 */
[C---:B------:R-:W-:Y:S01]  /*4a10*/  IMAD R12, R72.reuse, R11, RZ ;  /* 0x0000000b480c7224 */ /* 0x040fe200078e02ff */
[-C--:B------:R-:W-:Y:S04]  /*4a20*/  SHF.R.U32.HI R14, RZ, R5.reuse, R14 ;  /* 0x00000005ff0e7219 */ /* 0x080fe8000001160e */
[----:B------:R-:W-:Y:S02]  /*4a30*/  ISETP.GE.OR P0, PT, R3, R12, P0 ;  /* 0x0000000c0300720c */ /* 0x000fe40000706670 */
[----:B------:R-:W-:Y:S05]  /*4a40*/  SEL R15, R9, R14, !P2 ;  /* 0x0000000e090f7207 */ /* 0x000fea0005000000 */
[----:B------:R-:W-:Y:S04]  /*4a50*/  IMAD.MOV R14, RZ, RZ, -R15 ;  /* 0x000000ffff0e7224 */ /* 0x000fe800078e0a0f */
[----:B------:R-:W-:Y:S02]  /*4a60*/  IMAD R14, R72, R14, R9 ;  /* 0x0000000e480e7224 */ /* 0x000fe400078e0209 */
[C---:B------:R-:W-:Y:S05]  /*4a70*/  @!P0 IMAD.HI.U32 R10, R3.reuse, R4, RZ ;  /* 0x00000004030a8227 */ /* 0x040fea00078e00ff */
[----:B------:R-:W-:Y:S04]  /*4a80*/  @!P0 SHF.R.U32.HI R10, RZ, R5, R10 ;  /* 0x00000005ff0a8219 */ /* 0x000fe8000001160a */
[----:B------:R-:W-:Y:S01]  /*4a90*/  @!P0 SEL R0, R3, R10, !P2 ;  /* 0x0000000a03008207 */ /* 0x000fe20005000000 */
[----:B------:R-:W-:Y:S03]  /*4aa0*/  IMAD.MOV R10, RZ, RZ, -R3 ;  /* 0x000000ffff0a7224 */ /* 0x000fe600078e0a03 */
[----:B------:R-:W-:Y:S01]  /*4ab0*/  @!P0 IADD3 R15, PT, PT, R15, -R0, RZ ;  /* 0x800000000f0f8210 */ /* 0x000fe20007ffe0ff */
[----:B------:R-:W-:Y:S01]  /*4ac0*/  @!P0 IMAD R0, R11, R14, R0 ;  /* 0x0000000e0b008224 */ /* 0x000fe200078e0200 */
[----:B------:R-:W-:Y:S01]  /*4ad0*/  IADD3 R11, PT, PT, -R9, RZ, RZ ;  /* 0x000000ff090b7210 */ /* 0x000fe20007ffe1ff */
[----:B------:R-:W-:Y:S02]  /*4ae0*/  IMAD R13, R2, R10, R13 ;  /* 0x0000000a020d7224 */ /* 0x000fe400078e020d */
[----:B------:R-:W-:Y:S02]  /*4af0*/  @!P0 IMAD R9, R15, R72, R3 ;  /* 0x000000480f098224 */ /* 0x000fe400078e0203 */
[----:B------:R-:W-:Y:S02]  /*4b00*/  @!P0 IMAD.MOV.U32 R3, RZ, RZ, R0 ;  /* 0x000000ffff038224 */ /* 0x000fe400078e0000 */
[----:B------:R-:W-:Y:S02]  /*4b10*/  IMAD R8, R6, R11, R8 ;  /* 0x0000000b06087224 */ /* 0x000fe400078e0208 */
[----:B------:R-:W-:Y:S02]  /*4b20*/  IMAD R13, R3, R2, R13 ;  /* 0x00000002030d7224 */ /* 0x000fe400078e020d */
[----:B------:R-:W-:Y:S02]  /*4b30*/  IMAD R8, R9, R6, R8 ;  /* 0x0000000609087224 */ /* 0x000fe400078e0208 */
.L_x_90:
[----:B------:R-:W-:Y:S05]  /*4b40*/  BRA.U UP1, `(.L_x_91) ;  /* 0x0000000101107547 */ /* 0x000fea000b800000 */
[----:B------:R-:W-:Y:S04]  /*4b50*/  MOV R0, UR6 ;  /* 0x0000000600007c02 */ /* 0x000fe80008000f00 */
[----:B------:R-:W-:Y:S04]  /*4b60*/  SHF.L.U32 R3, R0, 0x1f, RZ ;  /* 0x0000001f00037819 */ /* 0x000fe800000006ff */
[----:B------:R-:W2:Y:S02]  /*4b70*/  SYNCS.PHASECHK.TRANS64.TRYWAIT P0, [UR7+0x1a8], R3 ;  /* 0x0001a803ff0075a7 */ /* 0x000ea40008001107 */
[----:B--2---:R-:W-:Y:S05]  /*4b80*/  @!P0 BRA `(.L_x_92) ;  /* 0x0000005000508947 */ /* 0x004fea0003800000 */
.L_x_91:
[----:B------:R-:W-:Y:S02]  /*4b90*/  R2UR UR19, R21 ;  /* 0x00000000151372ca */ /* 0x000fe400000e0000 */
[----:B------:R-:W-:Y:S02]  /*4ba0*/  R2UR UR18, R20 ;  /* 0x00000000141272ca */ /* 0x000fe400000e0000 */
[----:B------:R-:W-:Y:S02]  /*4bb0*/  ISETP.NE.U32.AND P2, PT, RZ, UR4, PT ;  /* 0x00000004ff007c0c */ /* 0x000fe4000bf45070 */
[----:B------:R-:W-:Y:S02]  /*4bc0*/  SHF.L.U32 R12, R31, 0x1f, RZ ;  /* 0x0000001f1f0c7819 */ /* 0x000fe400000006ff */
[----:B------:R-:W-:Y:S05]  /*4bd0*/  ISETP.NE.AND.EX P2, PT, RZ, UR5, PT, P2 ;  /* 0x00000005ff007c0c */ /* 0x000fea000bf45320 */
[----:B------:R-:W-:Y:S02]  /*4be0*/  USHF.L.U32 UR19, UR19, 0x7, URZ ;  /* 0x0000000713137899 */ /* 0x000fe400080006ff */
[----:B------:R-:W-:Y:S01]  /*4bf0*/  USHF.L.U32 UR18, UR18, 0x7, URZ ;  /* 0x0000000712127899 */ /* 0x000fe200080006ff */
[----:B------:R-:W-:Y:S11]  /*4c00*/  BRA.U !UP3, `(.L_x_93) ;  /* 0x000000010b347547 */ /* 0x000ff6000b800000 */
[----:B------:R-:W-:Y:S01]  /*4c10*/  UPLOP3.LUT UP0, UPT, UPT, UPT, UP2, 0x80, 0x8 ;  /* 0x000000000008789c */ /* 0x000fe20003f0f020 */
[----:B--2---:R-:W-:Y:S02]  /*4c20*/  HFMA2 R0, -RZ, RZ, 0, 5.9604644775390625e-08 ;  /* 0x00000001ff007431 */ /* 0x004fe400000001ff */
[----:B------:R-:W-:Y:S03]  /*4c30*/  IMAD.MOV.U32 R171, RZ, RZ, 0x1 ;  /* 0x00000001ffab7424 */ /* 0x000fe600078e00ff */
[----:B------:R-:W-:Y:S05]  /*4c40*/  PLOP3.LUT P0, PT, PT, PT, UP0, 0x80, 0x8 ;  /* 0x000000000008781c */ /* 0x000fea0003f0f008 */
[----:B------:R-:W2:Y:S01]  /*4c50*/  @UP0 LDCU.64 UR10, c[0x0][0x888] ;  /* 0x00011100ff0a07ac */ /* 0x000ea20008000a00 */
[----:B------:R-:W-:Y:S07]  /*4c60*/  @UP0 UIMAD UR8, UR36, UR4, URZ ;  /* 0x00000004240802a4 */ /* 0x000fee000f8e02ff */
[----:B------:R-:W-:Y:S01]  /*4c70*/  @!P0 PRMT R171, R0, 0x7610, R171 ;  /* 0x0000761000ab8816 */ /* 0x000fe200000000ab */
[----:B--2---:R-:W-:Y:S03]  /*4c80*/  @UP0 UIMAD.WIDE UR10, UR8, 0x4, UR10 ;  /* 0x00000004080a08a5 */ /* 0x004fe6000f8e020a */
[----:B------:R-:W2:Y:S03]  /*4c90*/  @!UP0 LDCU UR8, c[0x0][0x880] ;  /* 0x00011000ff0887ac */ /* 0x000ea60008000800 */
[----:B------:R-:W-:Y:S01]  /*4ca0*/  IMAD.U32 R10, RZ, RZ, UR10 ;  /* 0x0000000aff0a7e24 */ /* 0x000fe2000f8e00ff */
[----:B------:R-:W-:Y:S05]  /*4cb0*/  MOV R11, UR11 ;  /* 0x0000000b000b7c02 */ /* 0x000fea0008000f00 */
[----:B-----5:R3:W5:Y:S02]  /*4cc0*/  @P0 LDG.E R81, desc[UR46][R10.64] ;  /* 0x0000002e0a510981 */ /* 0x020764000c1e1900 */
[----:B--23--:R-:W-:Y:S07]  /*4cd0*/  @!P0 IMAD.U32 R81, RZ, RZ, UR8 ;  /* 0x00000008ff518e24 */ /* 0x00cfee000f8e00ff */
.L_x_93:
[----:B-----5:R-:W-:Y:S01]  /*4ce0*/  @!P2 FSETP.EQ.AND P0, PT, R81, RZ, PT ;  /* 0x000000ff5100a20b */ /* 0x020fe20003f02000 */
[----:B------:R-:W-:Y:S01]  /*4cf0*/  @!UPT UIADD3 URZ, UPT, UPT, URZ, URZ, URZ ;  /* 0x000000fffffff290 */ /* 0x000fe2000fffe0ff */
[----:B------:R-:W-:Y:S11]  /*4d00*/  @!P2 BRA `(.L_x_94) ;  /* 0x000000000014a947 */ /* 0x000ff60003800000 */
[----:B------:R-:W-:Y:S02]  /*4d10*/  LOP3.LUT P2, RZ, R171, 0xff, RZ, 0xc0, !PT ;  /* 0x000000ffabff7812 */ /* 0x000fe4000784c0ff */
[----:B------:R-:W-:Y:S04]  /*4d20*/  PLOP3.LUT P0, PT, PT, PT, UP0, 0x80, 0x8 ;  /* 0x000000000008781c */ /* 0x000fe80003f0f008 */
[----:B------:R-:W-:Y:S07]  /*4d30*/  PLOP3.LUT P0, PT, P0, PT, PT, 0x8, 0x80 ;  /* 0x000000000080781c */ /* 0x000fee000070e170 */
[----:B------:R-:W-:Y:S11]  /*4d40*/  @P2 FSETP.EQ.AND P0, PT, R81, RZ, PT ;  /* 0x000000ff5100220b */ /* 0x000ff60003f02000 */
[----:B------:R-:W-:Y:S02]  /*4d50*/  @!UPT UIADD3 URZ, UPT, UPT, URZ, URZ, URZ ;  /* 0x000000fffffff290 */ /* 0x000fe4000fffe0ff */
.L_x_94:
[----:B------:R-:W3:Y:S01]  /*4d60*/  SYNCS.PHASECHK.TRANS64.TRYWAIT P2, [UR7+0x190], R12 ;  /* 0x0001900cff0075a7 */ /* 0x000ee20008041107 */
[----:B------:R-:W-:Y:S04]  /*4d70*/  ELECT P4, URZ, PT ;  /* 0x0000000000ff782f */ /* 0x000fe80003880000 */
[----:B------:R-:W-:Y:S11]  /*4d80*/  PLOP3.LUT P4, PT, P0, P4, PT, 0xf2, 0x2f ;  /* 0x00000000002f781c */ /* 0x000ff60000789e72 */
[----:B------:R-:W-:Y:S02]  /*4d90*/  @!UPT UIADD3 URZ, UPT, UPT, URZ, URZ, URZ ;  /* 0x000000fffffff290 */ /* 0x000fe4000fffe0ff */
[----:B-1----:R-:W-:Y:S05]  /*4da0*/  @!P4 IADD3 R21, P0, PT, R32, 0x580, RZ ;  /* 0x000005802015c810 */ /* 0x002fea0007f1e0ff */
[----:B------:R-:W-:Y:S01]  /*4db0*/  @!P4 IMAD.X R20, RZ, RZ, R33, P0 ;  /* 0x000000ffff14c224 */ /* 0x000fe200000e0621 */
[----:B---3--:R-:W-:Y:S07]  /*4dc0*/  @!P2 BRA `(.L_x_95) ;  /* 0x0000004c00d8a947 */ /* 0x008fee0003800000 */
.L_x_197:
[----:B------:R-:W3:Y:S01]  /*4dd0*/  LDC.64 R14, c[0x0][0xb10] ;  /* 0x0002c400ff0e7b82 */ /* 0x000ee20000000a00 */
[----:B------:R-:W-:Y:S01]  /*4de0*/  @!P4 R2UR UR8, R20 ;  /* 0x000000001408c2ca */ /* 0x000fe200000e0000 */
[----:B------:R-:W-:Y:S01]  /*4df0*/  VOTEU.ALL UP1, P4 ;  /* 0x0000000000ff7886 */ /* 0x000fe20002020000 */
[----:B------:R-:W-:Y:S01]  /*4e00*/  @!P4 R2UR UR9, R21 ;  /* 0x000000001509c2ca */ /* 0x000fe200000e0000 */
[----:B------:R-:W-:Y:S01]  /*4e10*/  UMOV UR10, 0x0 ;  /* 0x00000000000a7882 */ /* 0x000fe20000000000 */
[----:B------:R-:W-:Y:S03]  /*4e20*/  UMOV UR11, 0x10000000 ;  /* 0x10000000000b7882 */ /* 0x000fe60000000000 */
[----:B------:R-:W5:Y:S01]  /*4e30*/  LDC.64 R10, c[0x0][0xb18] ;  /* 0x0002c600ff0a7b82 */ /* 0x000f620000000a00 */
[----:B------:R-:W-:Y:S01]  /*4e40*/  @!UP1 UIADD3 UR16, UPT, UPT, UR7, 0x400, URZ ;  /* 0x0000040007109890 */ /* 0x000fe2000fffe0ff */
[----:B------:R-:W-:Y:S01]  /*4e50*/  @P3 SHF.R.U32.HI R28, RZ, 0x10, R25 ;  /* 0x00000010ff1c3819 */ /* 0x000fe20000011619 */
[----:B------:R-:W-:Y:S01]  /*4e60*/  VOTEU.ALL UP1, P4 ;  /* 0x0000000000ff7886 */ /* 0x000fe20002020000 */
[----:B------:R-:W-:Y:S01]  /*4e70*/  UMOV UR20, UR36 ;  /* 0x0000002400147c82 */ /* 0x000fe20008000000 */
[----:B------:R-:W-:Y:S03]  /*4e80*/  VIADD R30, R30, 0x1 ;  /* 0x000000011e1e7836 */ /* 0x000fe60000000000 */
[----:B--2---:R-:W2:Y:S01]  /*4e90*/  @!P1 LDC R0, c[0x0][0xb20] ;  /* 0x0002c800ff009b82 */ /* 0x004ea20000000800 */
[----:B------:R-:W-:Y:S01]  /*4ea0*/  IMAD.U32 R21, RZ, RZ, UR8 ;  /* 0x00000008ff157e24 */ /* 0x000fe2000f8e00ff */
[----:B------:R-:W-:Y:S06]  /*4eb0*/  UPRMT UR8, UR37, 0x654, UR17 ;  /* 0x0000065425087896 */ /* 0x000fec0008000011 */
[----:B-1----:R-:W1:Y:S01]  /*4ec0*/  @!P1 LDC R3, c[0x0][0xb0c] ;  /* 0x0002c300ff039b82 */ /* 0x002e620000000800 */
[----:B------:R-:W-:Y:S01]  /*4ed0*/  IMAD.U32 R20, RZ, RZ, UR9 ;  /* 0x00000009ff147e24 */ /* 0x000fe2000f8e00ff */
[----:B------:R-:W-:Y:S04]  /*4ee0*/  @!P4 R2UR UR15, R21 ;  /* 0x00000000150fc2ca */ /* 0x000fe800000e0000 */
[----:B------:R-:W-:Y:S01]  /*4ef0*/  @!P4 R2UR UR14, R20 ;  /* 0x00000000140ec2ca */ /* 0x000fe200000e0000 */
[----:B------:R-:W-:Y:S11]  /*4f00*/  @!P4 IMAD.MOV.U32 R20, RZ, RZ, 0x2000 ;  /* 0x00002000ff14c424 */ /* 0x000ff600078e00ff */
[----:B------:R-:W-:Y:S01]  /*4f10*/  @!UPT UIADD3 URZ, UPT, UPT, URZ, URZ, URZ ;  /* 0x000000fffffff290 */ /* 0x000fe2000fffe0ff */
[----:B------:R1:W-:Y:S01]  /*4f20*/  @!UP1 UTMALDG.3D [UR16], [UR14], desc[UR10] ;  /* 0x00000a100e0095b4 */ /* 0x0003e20008011000 */
[----:B------:R1:W-:Y:S02]  /*4f30*/  @!P4 SYNCS.ARRIVE.TRANS64.RED.A0TR RZ, [UR7+0x180], R20 ;  /* 0x00018014ffffc9a7 */ /* 0x0003e40008300407 */
[----:B-1----:R-:W-:Y:S01]  /*4f40*/  @!P1 ISETP.NE.AND P2, PT, R3, 0x1, PT ;  /* 0x000000010300980c */ /* 0x002fe20003f45270 */
[C---:B---3--:R-:W-:Y:S01]  /*4f50*/  @!P1 IMAD.HI.U32 R14, R13.reuse, R14, RZ ;  /* 0x0000000e0d0e9227 */ /* 0x048fe200078e00ff */
[----:B-----5:R-:W-:Y:S03]  /*4f60*/  @!P1 ISETP.NE.AND P0, PT, R10, 0x1, PT ;  /* 0x000000010a00980c */ /* 0x020fe60003f05270 */
[C---:B------:R-:W-:Y:S01]  /*4f70*/  @!P1 IMAD.HI.U32 R11, R8.reuse, R11, RZ ;  /* 0x0000000b080b9227 */ /* 0x040fe200078e00ff */
[----:B------:R-:W-:Y:S04]  /*4f80*/  @!P1 SHF.R.U32.HI R14, RZ, R15, R14 ;  /* 0x0000000fff0e9219 */ /* 0x000fe8000001160e */
[----:B--2---:R-:W-:Y:S01]  /*4f90*/  @!P1 SHF.R.U32.HI R9, RZ, R0, R11 ;  /* 0x00000000ff099219 */ /* 0x004fe2000001160b */
[----:B------:R-:W-:Y:S01]  /*4fa0*/  SYNCS.ARRIVE.TRANS64.RED.A1T0 RZ, [UR8], RZ ;  /* 0x000000ffffff79a7 */ /* 0x000fe20008100408 */
[----:B------:R-:W-:Y:S02]  /*4fb0*/  @!P1 SEL R14, R13, R14, !P2 ;  /* 0x0000000e0d0e9207 */ /* 0x000fe40005000000 */
[----:B------:R-:W-:Y:S01]  /*4fc0*/  @!P1 SEL R9, R8, R9, !P0 ;  /* 0x0000000908099207 */ /* 0x000fe20004000000 */
[----:B------:R-:W1:Y:S04]  /*4fd0*/  SYNCS.PHASECHK.TRANS64.TRYWAIT P5, [UR7+0x198], R12 ;  /* 0x0001980cff0075a7 */ /* 0x000e6800080a1107 */
[----:B------:R-:W-:Y:S02]  /*4fe0*/  @!P1 IMAD.IADD R0, R9, 0x1, -R14 ;  /* 0x0000000109009824 */ /* 0x000fe400078e0a0e */
[----:B------:R-:W-:Y:S02]  /*4ff0*/  @!P1 IMAD.IADD R9, R14, 0x1, -R9 ;  /* 0x000000010e099824 */ /* 0x000fe400078e0a09 */
[----:B------:R-:W-:Y:S02]  /*5000*/  @!P1 IMAD R13, R0, R3, R13 ;  /* 0x00000003000d9224 */ /* 0x000fe400078e020d */
[----:B------:R-:W-:Y:S01]  /*5010*/  @!P1 IMAD R8, R9, R10, R8 ;  /* 0x0000000a09089224 */ /* 0x000fe200078e0208 */
[----:B-1----:R-:W-:Y:S06]  /*5020*/  @!P5 BRA `(.L_x_96) ;  /* 0x0000004c0058d947 */ /* 0x002fec0003800000 */
.L_x_199:
[----:B-1----:R-:W-:Y:S01]  /*5030*/  @!P4 IADD3 R3, P0, PT, R32, 0x580, RZ ;  /* 0x000005802003c810 */ /* 0x002fe20007f1e0ff */
[----:B------:R-:W-:Y:S01]  /*5040*/  VOTEU.ALL UP1, P4 ;  /* 0x0000000000ff7886 */ /* 0x000fe20002020000 */
[----:B------:R-:W-:Y:S01]  /*5050*/  UMOV UR20, 0x0 ;  /* 0x0000000000147882 */ /* 0x000fe20000000000 */
[----:B------:R-:W-:Y:S01]  /*5060*/  UMOV UR21, 0x10000000 ;  /* 0x1000000000157882 */ /* 0x000fe20000000000 */
[----:B------:R-:W-:Y:S01]  /*5070*/  @!P4 R2UR UR9, R3 ;  /* 0x000000000309c2ca */ /* 0x000fe200000e0000 */
[----:B------:R-:W-:Y:S01]  /*5080*/  @!P4 IMAD.X R0, RZ, RZ, R33, P0 ;  /* 0x000000ffff00c224 */ /* 0x000fe200000e0621 */
[----:B------:R-:W-:Y:S01]  /*5090*/  @!UP1 UIADD3 UR10, UPT, UPT, UR18, 0x40, URZ ;  /* 0x00000040120a9890 */ /* 0x000fe2000fffe0ff */
[----:B------:R-:W-:Y:S01]  /*50a0*/  ISETP.NE.AND P0, PT, R30, 0x2, PT ;  /* 0x000000021e00780c */ /* 0x000fe20003f05270 */
[----:B------:R-:W-:Y:S01]  /*50b0*/  UMOV UR11, UR19 ;  /* 0x00000013000b7c82 */ /* 0x000fe20008000000 */
[----:B------:R-:W-:Y:S01]  /*50c0*/  UMOV UR12, UR36 ;  /* 0x00000024000c7c82 */ /* 0x000fe20008000000 */
[----:B------:R-:W-:Y:S01]  /*50d0*/  @!P4 R2UR UR8, R0 ;  /* 0x000000000008c2ca */ /* 0x000fe200000e0000 */
[----:B------:R-:W-:Y:S01]  /*50e0*/  IMAD.IADD R20, R8, 0x1, R147 ;  /* 0x0000000108147824 */ /* 0x000fe200078e0293 */
[----:B------:R-:W-:Y:S01]  /*50f0*/  @P3 R2UR UR36, R28 ;  /* 0x000000001c2432ca */ /* 0x000fe200000e0000 */
[----:B------:R-:W-:Y:S01]  /*5100*/  IMAD.IADD R21, R13, 0x1, R170 ;  /* 0x000000010d157824 */ /* 0x000fe200078e02aa */
[----:B------:R-:W-:Y:S02]  /*5110*/  SEL R0, RZ, 0x1, P0 ;  /* 0x00000001ff007807 */ /* 0x000fe40000000000 */
[----:B------:R-:W-:Y:S01]  /*5120*/  LOP3.LUT R31, R31, 0x1, RZ, 0x3c, !PT ;  /* 0x000000011f1f7812 */ /* 0x000fe200078e3cff */
[----:B------:R-:W-:Y:S01]  /*5130*/  IMAD.U32 R10, RZ, RZ, UR9 ;  /* 0x00000009ff0a7e24 */ /* 0x000fe2000f8e00ff */
[----:B------:R-:W-:Y:S01]  /*5140*/  @!UP1 UIADD3 UR9, UPT, UPT, UR7, 0x188, URZ ;  /* 0x0000018807099890 */ /* 0x000fe2000fffe0ff */
[----:B------:R-:W-:Y:S02]  /*5150*/  LOP3.LUT R29, R29, R0, RZ, 0x3c, !PT ;  /* 0x000000001d1d7212 */ /* 0x000fe400078e3cff */
[----:B------:R-:W-:Y:S02]  /*5160*/  SEL R30, R30, RZ, P0 ;  /* 0x000000ff1e1e7207 */ /* 0x000fe40000000000 */
[----:B------:R-:W-:Y:S01]  /*5170*/  IMAD.U32 R11, RZ, RZ, UR8 ;  /* 0x00000008ff0b7e24 */ /* 0x000fe2000f8e00ff */
[----:B------:R-:W-:Y:S01]  /*5180*/  @!P4 R2UR UR14, R10 ;  /* 0x000000000a0ec2ca */ /* 0x000fe200000e0000 */
[----:B------:R-:W-:Y:S01]  /*5190*/  @!UP1 UIADD3 UR8, UPT, UPT, UR7, 0x2400, URZ ;  /* 0x0000240007089890 */ /* 0x000fe2000fffe0ff */
[----:B------:R-:W-:Y:S02]  /*51a0*/  VOTEU.ALL UP1, P4 ;  /* 0x0000000000ff7886 */ /* 0x000fe40002020000 */
[----:B------:R-:W-:Y:S11]  /*51b0*/  @!P4 R2UR UR15, R11 ;  /* 0x000000000b0fc2ca */ /* 0x000ff600000e0000 */
[----:B------:R-:W-:Y:S02]  /*51c0*/  @!UPT UIADD3 URZ, UPT, UPT, URZ, URZ, URZ ;  /* 0x000000fffffff290 */ /* 0x000fe4000fffe0ff */
[----:B------:R2:W-:Y:S01]  /*51d0*/  @!UP1 UTMALDG.3D [UR8], [UR14], desc[UR20] ;  /* 0x000014080e0095b4 */ /* 0x0005e20008011000 */
[----:B------:R2:W-:Y:S01]  /*51e0*/  @!P4 SYNCS.ARRIVE.TRANS64.RED.A0TR RZ, [UR7+0x188], R23 ;  /* 0x00018817ffffc9a7 */ /* 0x0005e20008300407 */
[----:B------:R-:W-:Y:S01]  /*51f0*/  UPLOP3.LUT UP1, UPT, UPT, UPT, UPT, 0x80, 0x8 ;  /* 0x000000000008789c */ /* 0x000fe20003f2f070 */
[----:B------:R-:W-:Y:S01]  /*5200*/  SYNCS.ARRIVE.TRANS64.RED.A1T0 RZ, [UR13], RZ ;  /* 0x000000ffffff79a7 */ /* 0x000fe2000810040d */
[----:B------:R-:W-:Y:S09]  /*5210*/  @P3 BRA `(.L_x_97) ;  /* 0xfffffff400503947 */ /* 0x000ff2000383ffff */
[----:B------:R-:W-:-:S04]  /*5220*/  SHF.L.U32 R3, R31, 0x1f, RZ ;  /* 0x0000001f1f037819 */ /* 0x000fc800000006ff */
[----:B------:R-:W1:Y:S02]  /*5230*/  SYNCS.PHASECHK.TRANS64.TRYWAIT P0, [UR7+0x190], R3 ;  /* 0x00019003ff0075a7 */ /* 0x000e640008001107 */
[----:B-1----:R-:W-:Y:S05]  /*5240*/  @!P0 BRA `(.L_x_98) ;  /* 0x0000004800e88947 */ /* 0x002fea0003800000 */
.L_x_201:
[----:B-1----:R-:W-:-:S07]  /*5250*/  MOV R0, UR7 ;  /* 0x0000000700007c02 */ /* 0x002fce0008000f00 */
.L_x_99:
[----:B-1----:R-:W-:-:S04]  /*5260*/  SHF.L.U32 R3, R31, 0x1f, RZ ;  /* 0x0000001f1f037819 */ /* 0x002fc800000006ff */
[----:B------:R1:W3:Y:S03]  /*5270*/  SYNCS.PHASECHK.TRANS64.TRYWAIT P0, [R0+URZ+0x198], R3 ;  /* 0x00019803000075a7 */ /* 0x0002e600080011ff */
[----:B---3--:R-:W-:Y:S05]  /*5280*/  @!P0 NANOSLEEP.SYNCS 0x989680 ;  /* 0x009896800000895d */ /* 0x008fea0003900000 */
[----:B------:R-:W3:Y:S02]  /*5290*/  @!P0 SYNCS.PHASECHK.TRANS64 P0, [R0+URZ+0x198], R3 ;  /* 0x00019803000085a7 */ /* 0x000ee400080010ff */
[----:B--23--:R-:W-:Y:S05]  /*52a0*/  @P0 EXIT ;  /* 0x000000000000094d */ /* 0x00cfea0003800000 */
[----:B------:R-:W-:Y:S05]  /*52b0*/  BRA `(.L_x_99) ;  /* 0xfffffffc00e87947 */ /* 0x000fea000383ffff */
.L_x_88:
[----:B------:R-:W-:-:S06]  /*52c0*/  UISETP.GE.AND UP1, UPT, UR8, 0x4, UPT ;  /* 0x000000040800788c */ /* 0x000fcc000bf26270 */
[----:B------:R-:W-:-:S13]  /*52d0*/  PLOP3.LUT P0, PT, PT, PT, UP1, 0x80, 0x8 ;  /* 0x000000000008781c */ /* 0x000fda0003f0f018 */
[----:B------:R-:W-:Y:S05]  /*52e0*/  @!P0 EXIT ;  /* 0x000000000000894d */ /* 0x000fea0003800000 */
[----:B------:R-:W-:Y:S01]  /*52f0*/  BAR.SYNC.DEFER_BLOCKING 0x6, 0xa0 ;  /* 0x0182800000007b1d */ /* 0x000fe20000010000 */
[C---:B------:R-:W-:Y:S01]  /*5300*/  IMAD.SHL.U32 R3, R189.reuse, 0x40, RZ ;  /* 0x00000040bd037824 */ /* 0x040fe200078e00ff */
[C---:B------:R-:W-:Y:S01]  /*5310*/  LOP3.LUT R193, R189.reuse, 0x60, RZ, 0xc0, !PT ;  /* 0x00000060bdc17812 */ /* 0x040fe200078ec0ff */
[C---:B------:R-:W-:Y:S01]  /*5320*/  IMAD.SHL.U32 R172, R189.reuse, 0x8, RZ ;  /* 0x00000008bdac7824 */ /* 0x040fe200078e00ff */
[C---:B------:R-:W-:Y:S01]  /*5330*/  LOP3.LUT R191, R189.reuse, 0x2, RZ, 0xc0, !PT ;  /* 0x00000002bdbf7812 */ /* 0x040fe200078ec0ff */
[----:B------:R-:W-:Y:S01]  /*5340*/  IMAD.U32 R79, R189, 0x10000, RZ ;  /* 0x00010000bd4f7824 */ /* 0x000fe200078e00ff */
[----:B------:R-:W-:Y:S02]  /*5350*/  UMOV UR49, 0x400 ;  /* 0x0000040000317882 */ /* 0x000fe40000000000 */
[----:B------:R-:W1:Y:S01]  /*5360*/  LDC R177, c[0x0][0x370] ;  /* 0x0000dc00ffb17b82 */ /* 0x000e620000000800 */
[----:B------:R-:W-:Y:S01]  /*5370*/  ULEA UR49, UR37, UR49, 0x18 ;  /* 0x0000003125317291 */ /* 0x000fe2000f8ec0ff */
[----:B------:R-:W-:Y:S01]  /*5380*/  LOP3.LUT R5, R3, 0x180, RZ, 0xc0, !PT ;  /* 0x0000018003057812 */ /* 0x000fe200078ec0ff */
[----:B------:R-:W-:Y:S01]  /*5390*/  HFMA2 R195, -RZ, RZ, 0, 0 ;  /* 0x00000000ffc37431 */ /* 0x000fe200000001ff */
[----:B------:R-:W-:Y:S01]  /*53a0*/  LOP3.LUT R79, R79, 0x600000, RZ, 0xc0, !PT ;  /* 0x006000004f4f7812 */ /* 0x000fe200078ec0ff */
[----:B------:R-:W-:Y:S01]  /*53b0*/  UIADD3 UR4, UPT, UPT, UR49, 0x4400, URZ ;  /* 0x0000440031047890 */ /* 0x000fe2000fffe0ff */
[----:B------:R-:W-:Y:S01]  /*53c0*/  LOP3.LUT R172, R5, 0x30, R172, 0xf8, !PT ;  /* 0x0000003005ac7812 */ /* 0x000fe200078ef8ac */
[----:B------:R-:W-:Y:S01]  /*53d0*/  IMAD.MOV.U32 R76, RZ, RZ, RZ ;  /* 0x000000ffff4c7224 */ /* 0x000fe200078e00ff */
[----:B------:R-:W2:Y:S01]  /*53e0*/  LDC R74, c[0x0][0xb0c] ;  /* 0x0002c300ff4a7b82 */ /* 0x000ea20000000800 */
[----:B------:R-:W-:-:S02]  /*53f0*/  LOP3.LUT R189, R189, 0x4, RZ, 0xc0, !PT ;  /* 0x00000004bdbd7812 */ /* 0x000fc400078ec0ff */
[----:B------:R-:W-:Y:S02]  /*5400*/  CS2R R182, SRZ ;  /* 0x0000000000b67805 */ /* 0x000fe4000001ff00 */
[----:B------:R-:W-:Y:S02]  /*5410*/  LOP3.LUT R172, R172, 0x1e40, R3, 0xf8, !PT ;  /* 0x00001e40acac7812 */ /* 0x000fe400078ef803 */
[----:B------:R-:W-:Y:S02]  /*5420*/  CS2R R180, SRZ ;  /* 0x0000000000b47805 */ /* 0x000fe4000001ff00 */
[----:B------:R-:W-:Y:S01]  /*5430*/  IADD3 R188, PT, PT, -R189, 0x2, RZ ;  /* 0x00000002bdbc7810 */ /* 0x000fe20007ffe1ff */
[----:B------:R-:W-:Y:S01]  /*5440*/  IMAD.MOV R176, RZ, RZ, -R191 ;  /* 0x000000ffffb07224 */ /* 0x000fe200078e0abf */
[----:B------:R-:W-:Y:S01]  /*5450*/  MOV R192, UR4 ;  /* 0x0000000400c07c02 */ /* 0x000fe20008000f00 */
[----:B------:R-:W4:Y:S01]  /*5460*/  LDC R174, c[0x0][0xb20] ;  /* 0x0002c800ffae7b82 */ /* 0x000f220000000800 */
[----:B------:R-:W3:Y:S01]  /*5470*/  LDS R0, [UR49+0x260] ;  /* 0x00026031ff007984 */ /* 0x000ee20008000800 */
[----:B------:R-:W-:Y:S01]  /*5480*/  VIADD R190, R172, UR49 ;  /* 0x00000031acbe7c36 */ /* 0x000fe20008000000 */
[----:B------:R-:W1:Y:S01]  /*5490*/  LDCU.64 UR52, c[0x0][0x348] ;  /* 0x00006900ff3477ac */ /* 0x000e620008000a00 */
[----:B------:R-:W-:-:S02]  /*54a0*/  IMAD.MOV R175, RZ, RZ, -R189 ;  /* 0x000000ffffaf7224 */ /* 0x000fc400078e0abd */
[----:B------:R-:W-:Y:S01]  /*54b0*/  VIADD R190, R190, 0x400 ;  /* 0x00000400bebe7836 */ /* 0x000fe20000000000 */
[----:B------:R-:W1:Y:S01]  /*54c0*/  LDCU.64 UR38, c[0x0][0x888] ;  /* 0x00011100ff2677ac */ /* 0x000e620008000a00 */
[----:B------:R-:W1:Y:S01]  /*54d0*/  LDC R73, c[0x0][0xb30] ;  /* 0x0002cc00ff497b82 */ /* 0x000e620000000800 */
[----:B------:R-:W1:Y:S01]  /*54e0*/  LDCU.64 UR44, c[0x0][0x890] ;  /* 0x00011200ff2c77ac */ /* 0x000e620008000a00 */
[----:B------:R-:W-:-:S06]  /*54f0*/  UIADD3 UR48, UPT, UPT, UR49, 0x400, URZ ;  /* 0x0000040031307890 */ /* 0x000fcc000fffe0ff */
[----:B------:R-:W1:Y:S08]  /*5500*/  LDC.64 R168, c[0x0][0xb10] ;  /* 0x0002c400ffa87b82 */ /* 0x000e700000000a00 */
[----:B------:R-:W1:Y:S08]  /*5510*/  LDC.64 R70, c[0x0][0xb18] ;  /* 0x0002c600ff467b82 */ /* 0x000e700000000a00 */
[----:B------:R-:W1:Y:S08]  /*5520*/  LDC.64 R68, c[0x0][0xb28] ;  /* 0x0002ca00ff447b82 */ /* 0x000e700000000a00 */
[----:B------:R-:W1:Y:S01]  /*5530*/  LDC.64 R166, c[0x0][0x8b0] ;  /* 0x00022c00ffa67b82 */ /* 0x000e620000000a00 */
[----:B---3--:R-:W-:-:S07]  /*5540*/  IMAD.IADD R79, R0, 0x1, R79 ;  /* 0x00000001004f7824 */ /* 0x008fce00078e024f */
[----:B------:R-:W3:Y:S08]  /*5550*/  LDC.64 R164, c[0x0][0x8a8] ;  /* 0x00022a00ffa47b82 */ /* 0x000ef00000000a00 */
[----:B--2-4-:R-:W1:Y:S02]  /*5560*/  LDC R178, c[0x0][0x374] ;  /* 0x0000dd00ffb27b82 */ /* 0x014e640000000800 */
.L_x_126:
[C---:B------:R-:W-:Y:S02]  /*5570*/  LEA R0, R195.reuse, UR49, 0x3 ;  /* 0x00000031c3007c11 */ /* 0x040fe4000f8e18ff */
[----:B------:R-:W-:Y:S02]  /*5580*/  SHF.L.U32 R3, R182, 0x1f, RZ ;  /* 0x0000001fb6037819 */ /* 0x000fe400000006ff */
[----:B------:R-:W-:Y:S02]  /*5590*/  LEA R16, R195, UR49, 0x4 ;  /* 0x00000031c3107c11 */ /* 0x000fe4000f8e20ff */
[----:B------:R-:W2:Y:S02]  /*55a0*/  SYNCS.PHASECHK.TRANS64.TRYWAIT P0, [R0+URZ+0x1b0], R3 ;  /* 0x0001b003000075a7 */ /* 0x000ea400080011ff */
[----:B-12---:R-:W-:Y:S05]  /*55b0*/  @!P0 BRA `(.L_x_100) ;  /* 0x0000004800248947 */ /* 0x006fea0003800000 */
.L_x_202:
[----:B------:R-:W4:Y:S01]  /*55c0*/  LDC.64 R12, c[0x0][0xb10] ;  /* 0x0002c400ff0c7b82 */ /* 0x000f220000000a00 */
[----:B------:R-:W3:Y:S01]  /*55d0*/  LDS.128 R16, [R16+0x240] ;  /* 0x0002400010107984 */ /* 0x000ee20000000c00 */
[----:B-1----:R-:W-:Y:S01]  /*55e0*/  ISETP.NE.AND P1, PT, R73, 0x1, PT ;  /* 0x000000014900780c */ /* 0x002fe20003f25270 */
[----:B--2---:R-:W-:Y:S01]  /*55f0*/  VIADD R0, R0, 0x1c0 ;  /* 0x000001c000007836 */ /* 0x004fe20000000000 */
[----:B------:R-:W-:Y:S04]  /*5600*/  ISETP.GE.AND P0, PT, R72, 0x1, PT ;  /* 0x000000014800780c */ /* 0x000fe80003f06270 */
[----:B------:R-:W1:Y:S01]  /*5610*/  LDC.64 R10, c[0x0][0xb18] ;  /* 0x0002c600ff0a7b82 */ /* 0x000e620000000a00 */
[----:B------:R-:W-:Y:S01]  /*5620*/  PRMT R0, RZ, 0x654, R0 ;  /* 0x00000654ff007816 */ /* 0x000fe20000000000 */
[----:B------:R-:W-:Y:S01]  /*5630*/  @!PT LDS RZ, [RZ] ;  /* 0x00000000fffff984 */ /* 0x000fe20000000800 */
[----:B------:R-:W-:Y:S01]  /*5640*/  @!PT LDS RZ, [RZ] ;  /* 0x00000000fffff984 */ /* 0x000fe20000000800 */
[----:B------:R-:W-:Y:S01]  /*5650*/  @!PT LDS RZ, [RZ] ;  /* 0x00000000fffff984 */ /* 0x000fe20000000800 */
[----:B------:R-:W-:Y:S01]  /*5660*/  @!PT LDS RZ, [RZ] ;  /* 0x00000000fffff984 */ /* 0x000fe20000000800 */
[----:B------:R2:W-:Y:S06]  /*5670*/  MEMBAR.ALL.CTA ;  /* 0x0000000000007992 */ /* 0x0005ec0000008000 */
[----:B--2---:R-:W2:Y:S01]  /*5680*/  FENCE.VIEW.ASYNC.S ;  /* 0x00000000000073c6 */ /* 0x004ea20000000000 */
[----:B------:R-:W1:Y:S08]  /*5690*/  @!P1 LDC R14, c[0x0][0xb20] ;  /* 0x0002c800ff0e9b82 */ /* 0x000e700000000800 */
[----:B------:R-:W1:Y:S01]  /*56a0*/  @!P1 LDC R9, c[0x0][0xb0c] ;  /* 0x0002c300ff099b82 */ /* 0x000e620000000800 */
[----:B--2---:R2:W-:Y:S01]  /*56b0*/  SYNCS.ARRIVE.TRANS64.RED.A1T0 RZ, [R0+URZ], RZ ;  /* 0x000000ff00ff79a7 */ /* 0x0045e200081004ff */
[----:B---3--:R-:W-:Y:S04]  /*56c0*/  LOP3.LUT P4, RZ, R18, 0x1, RZ, 0xc0, !PT ;  /* 0x0000000112ff7812 */ /* 0x008fe8000788c0ff */
[----:B------:R-:W-:Y:S09]  /*56d0*/  P2R R194, PR, RZ, 0x10 ;  /* 0x00000010ffc27803 */ /* 0x000ff20000000000 */
[----:B------:R-:W-:Y:S02]  /*56e0*/  @P4 MOV R77, R16 ;  /* 0x00000010004d4202 */ /* 0x000fe40000000f00 */
[----:B------:R-:W-:Y:S01]  /*56f0*/  @P4 LOP3.LUT R75, R17, 0xffff, RZ, 0xc0, !PT ;  /* 0x0000ffff114b4812 */ /* 0x000fe200078ec0ff */
[----:B--2-4-:R-:W-:Y:S06]  /*5700*/  @!P0 BRA `(.L_x_101) ;  /* 0x0000000000a48947 */ /* 0x014fec0003800000 */
[----:B------:R-:W-:Y:S01]  /*5710*/  IMAD.HI.U32 R23, R178, R71, RZ ;  /* 0x00000047b2177227 */ /* 0x000fe200078e00ff */
[----:B------:R-:W-:Y:S02]  /*5720*/  ISETP.NE.AND P0, PT, R70, 0x1, PT ;  /* 0x000000014600780c */ /* 0x000fe40003f05270 */
[----:B------:R-:W-:Y:S01]  /*5730*/  ISETP.NE.AND P2, PT, R72, 0x1, PT ;  /* 0x000000014800780c */ /* 0x000fe20003f45270 */
[----:B------:R-:W-:Y:S01]  /*5740*/  IMAD.HI.U32 R22, R177, R168, RZ ;  /* 0x000000a8b1167227 */ /* 0x000fe200078e00ff */
[----:B------:R-:W-:Y:S02]  /*5750*/  SHF.R.U32.HI R23, RZ, R174, R23 ;  /* 0x000000aeff177219 */ /* 0x000fe40000011617 */
[----:B------:R-:W-:Y:S01]  /*5760*/  ISETP.NE.AND P3, PT, R74, 0x1, PT ;  /* 0x000000014a00780c */ /* 0x000fe20003f65270 */
[----:B------:R-:W-:Y:S01]  /*5770*/  IMAD.HI.U32 R26, R77, R168, RZ ;  /* 0x000000a84d1a7227 */ /* 0x000fe200078e00ff */
[----:B------:R-:W-:Y:S02]  /*5780*/  SHF.R.U32.HI R22, RZ, R169, R22 ;  /* 0x000000a9ff167219 */ /* 0x000fe40000011616 */
[----:B------:R-:W-:Y:S01]  /*5790*/  SEL R3, R178, R23, !P0 ;  /* 0x00000017b2037207 */ /* 0x000fe20004000000 */
[----:B------:R-:W-:Y:S01]  /*57a0*/  IMAD.HI.U32 R23, R75, R71, RZ ;  /* 0x000000474b177227 */ /* 0x000fe200078e00ff */
[----:B------:R-:W-:Y:S02]  /*57b0*/  SEL R7, R177, R22, !P3 ;  /* 0x00000016b1077207 */ /* 0x000fe40005800000 */
[----:B------:R-:W-:Y:S01]  /*57c0*/  SHF.R.U32.HI R26, RZ, R169, R26 ;  /* 0x000000a9ff1a7219 */ /* 0x000fe2000001161a */
[-C--:B------:R-:W-:Y:S04]  /*57d0*/  IMAD.HI.U32 R22, R3, R68.reuse, RZ ;  /* 0x0000004403167227 */ /* 0x080fe800078e00ff */
[----:B------:R-:W-:Y:S01]  /*57e0*/  IMAD.HI.U32 R24, R7, R68, RZ ;  /* 0x0000004407187227 */ /* 0x000fe200078e00ff */
[-C--:B------:R-:W-:Y:S02]  /*57f0*/  @P2 SHF.R.U32.HI R3, RZ, R69.reuse, R22 ;  /* 0x00000045ff032219 */ /* 0x080fe40000011616 */
[----:B------:R-:W-:Y:S02]  /*5800*/  SHF.R.U32.HI R22, RZ, R174, R23 ;  /* 0x000000aeff167219 */ /* 0x000fe40000011617 */
[----:B------:R-:W-:Y:S01]  /*5810*/  @P2 SHF.R.U32.HI R7, RZ, R69, R24 ;  /* 0x00000045ff072219 */ /* 0x000fe20000011618 */
[C---:B------:R-:W-:Y:S01]  /*5820*/  IMAD R2, R72.reuse, R3, RZ ;  /* 0x0000000348027224 */ /* 0x040fe200078e02ff */
[----:B------:R-:W-:Y:S02]  /*5830*/  SEL R5, R75, R22, !P0 ;  /* 0x000000164b057207 */ /* 0x000fe40004000000 */
[----:B------:R-:W-:Y:S01]  /*5840*/  SEL R3, R77, R26, !P3 ;  /* 0x0000001a4d037207 */ /* 0x000fe20005800000 */
[----:B------:R-:W-:Y:S01]  /*5850*/  IMAD R4, R72, R7, RZ ;  /* 0x0000000748047224 */ /* 0x000fe200078e02ff */
[C---:B------:R-:W-:Y:S01]  /*5860*/  ISETP.GE.AND P0, PT, R5.reuse, R2, PT ;  /* 0x000000020500720c */ /* 0x040fe20003f06270 */
[----:B------:R-:W-:Y:S03]  /*5870*/  IMAD.HI.U32 R6, R5, R68, RZ ;  /* 0x0000004405067227 */ /* 0x000fe600078e00ff */
[----:B------:R-:W-:Y:S01]  /*5880*/  ISETP.GE.OR P0, PT, R3, R4, P0 ;  /* 0x000000040300720c */ /* 0x000fe20000706670 */
[----:B------:R-:W-:Y:S01]  /*5890*/  IMAD.MOV R4, RZ, RZ, -R3 ;  /* 0x000000ffff047224 */ /* 0x000fe200078e0a03 */
[-C--:B------:R-:W-:Y:S03]  /*58a0*/  SHF.R.U32.HI R6, RZ, R69.reuse, R6 ;  /* 0x00000045ff067219 */ /* 0x080fe60000011606 */
[----:B------:R-:W-:Y:S01]  /*58b0*/  IMAD R77, R74, R4, R77 ;  /* 0x000000044a4d7224 */ /* 0x000fe200078e024d */
[----:B------:R-:W-:Y:S05]  /*58c0*/  SEL R15, R5, R6, !P2 ;  /* 0x00000006050f7207 */ /* 0x000fea0005000000 */
[----:B------:R-:W-:Y:S02]  /*58d0*/  IMAD.MOV R6, RZ, RZ, -R15 ;  /* 0x000000ffff067224 */ /* 0x000fe400078e0a0f */
[C---:B------:R-:W-:Y:S04]  /*58e0*/  @!P0 IMAD.HI.U32 R2, R3.reuse, R68, RZ ;  /* 0x0000004403028227 */ /* 0x040fe800078e00ff */
[----:B------:R-:W-:Y:S01]  /*58f0*/  IMAD R6, R72, R6, R5 ;  /* 0x0000000648067224 */ /* 0x000fe200078e0205 */
[----:B------:R-:W-:Y:S04]  /*5900*/  @!P0 SHF.R.U32.HI R2, RZ, R69, R2 ;  /* 0x00000045ff028219 */ /* 0x000fe80000011602 */
[----:B------:R-:W-:Y:S02]  /*5910*/  @!P0 SEL R0, R3, R2, !P2 ;  /* 0x0000000203008207 */ /* 0x000fe40005000000 */
[----:B------:R-:W-:Y:S02]  /*5920*/  IADD3 R2, PT, PT, -R5, RZ, RZ ;  /* 0x000000ff05027210 */ /* 0x000fe40007ffe1ff */
[----:B------:R-:W-:Y:S01]  /*5930*/  @!P0 IADD3 R8, PT, PT, R15, -R0, RZ ;  /* 0x800000000f088210 */ /* 0x000fe20007ffe0ff */
[----:B------:R-:W-:Y:S02]  /*5940*/  @!P0 IMAD R0, R7, R6, R0 ;  /* 0x0000000607008224 */ /* 0x000fe400078e0200 */
[----:B------:R-:W-:Y:S02]  /*5950*/  IMAD R75, R70, R2, R75 ;  /* 0x00000002464b7224 */ /* 0x000fe400078e024b */
[----:B------:R-:W-:Y:S02]  /*5960*/  @!P0 IMAD R5, R8, R72, R3 ;  /* 0x0000004808058224 */ /* 0x000fe400078e0203 */
[----:B------:R-:W-:Y:S04]  /*5970*/  @!P0 IMAD.MOV.U32 R3, RZ, RZ, R0 ;  /* 0x000000ffff038224 */ /* 0x000fe800078e0000 */
[----:B------:R-:W-:Y:S02]  /*5980*/  IMAD R77, R3, R74, R77 ;  /* 0x0000004a034d7224 */ /* 0x000fe400078e024d */
[----:B------:R-:W-:Y:S07]  /*5990*/  IMAD R75, R5, R70, R75 ;  /* 0x00000046054b7224 */ /* 0x000fee00078e024b */
.L_x_101:
[----:B-1----:R-:W-:Y:S01]  /*59a0*/  @!P1 ISETP.NE.AND P0, PT, R10, 0x1, PT ;  /* 0x000000010a00980c */ /* 0x002fe20003f05270 */
[----:B------:R-:W-:Y:S01]  /*59b0*/  @!P1 IMAD.HI.U32 R0, R77, R12, RZ ;  /* 0x0000000c4d009227 */ /* 0x000fe200078e00ff */
[----:B------:R-:W-:Y:S01]  /*59c0*/  @!P1 ISETP.NE.AND P2, PT, R9, 0x1, PT ;  /* 0x000000010900980c */ /* 0x000fe20003f45270 */
[----:B------:R-:W-:Y:S01]  /*59d0*/  ULOP3.LUT UP0, URZ, UR48, 0x1b0, URZ, 0xc0, !UPT ;  /* 0x000001b030ff7892 */ /* 0x000fe2000f80c0ff */
[----:B------:R-:W-:Y:S01]  /*59e0*/  R2UR UR42, R21 ;  /* 0x00000000152a72ca */ /* 0x000fe200000e0000 */
[----:B------:R-:W-:Y:S01]  /*59f0*/  @!P1 IMAD.HI.U32 R3, R75, R11, RZ ;  /* 0x0000000b4b039227 */ /* 0x000fe200078e00ff */
[----:B------:R-:W-:Y:S02]  /*5a00*/  @!P1 SHF.R.U32.HI R0, RZ, R13, R0 ;  /* 0x0000000dff009219 */ /* 0x000fe40000011600 */
[----:B------:R-:W-:Y:S01]  /*5a10*/  R2UR UR41, R20 ;  /* 0x00000000142972ca */ /* 0x000fe200000e0000 */
[----:B------:R-:W-:Y:S01]  /*5a20*/  VIADD R195, R195, 0x1 ;  /* 0x00000001c3c37836 */ /* 0x000fe20000000000 */
[----:B------:R-:W-:Y:S02]  /*5a30*/  @!P1 SHF.R.U32.HI R2, RZ, R14, R3 ;  /* 0x0000000eff029219 */ /* 0x000fe40000011603 */
[----:B------:R-:W-:Y:S02]  /*5a40*/  @!P1 SEL R3, R77, R0, !P2 ;  /* 0x000000004d039207 */ /* 0x000fe40005000000 */
[----:B------:R-:W-:Y:S02]  /*5a50*/  @!P1 SEL R2, R75, R2, !P0 ;  /* 0x000000024b029207 */ /* 0x000fe40004000000 */
[----:B------:R-:W-:Y:S01]  /*5a60*/  @P4 SHF.R.U32.HI R179, RZ, 0x10, R17 ;  /* 0x00000010ffb34819 */ /* 0x000fe20000011611 */
[----:B------:R-:W-:Y:S02]  /*5a70*/  USHF.L.U32 UR42, UR42, 0x7, URZ ;  /* 0x000000072a2a7899 */ /* 0x000fe400080006ff */
[----:B------:R-:W-:Y:S02]  /*5a80*/  @!P1 IMAD.IADD R0, R2, 0x1, -R3 ;  /* 0x0000000102009824 */ /* 0x000fe400078e0a03 */
[----:B------:R-:W-:Y:S01]  /*5a90*/  @!P1 IMAD.IADD R2, R3, 0x1, -R2 ;  /* 0x0000000103029824 */ /* 0x000fe200078e0a02 */
[----:B------:R-:W-:Y:S01]  /*5aa0*/  USHF.L.U32 UR41, UR41, 0x7, URZ ;  /* 0x0000000729297899 */ /* 0x000fe200080006ff */
[----:B------:R-:W-:Y:S02]  /*5ab0*/  @!P1 IMAD R77, R0, R9, R77 ;  /* 0x00000009004d9224 */ /* 0x000fe400078e024d */
[----:B------:R-:W-:Y:S01]  /*5ac0*/  @!P1 IMAD R75, R2, R10, R75 ;  /* 0x0000000a024b9224 */ /* 0x000fe200078e024b */
[----:B------:R-:W-:Y:S08]  /*5ad0*/  BRA.U !UP0, `(.L_x_102) ;  /* 0x0000000108407547 */ /* 0x000ff0000b800000 */
[----:B------:R-:W1:Y:S01]  /*5ae0*/  LDCU.64 UR8, c[0x4][0x80] ;  /* 0x01001000ff0877ac */ /* 0x000e620008000a00 */
[----:B------:R-:W-:Y:S01]  /*5af0*/  MOV R3, 0x0 ;  /* 0x0000000000037802 */ /* 0x000fe20000000f00 */
[----:B------:R-:W-:Y:S02]  /*5b00*/  HFMA2 R12, -RZ, RZ, 0, 5.9604644775390625e-08 ;  /* 0x00000001ff0c7431 */ /* 0x000fe400000001ff */
[----:B------:R-:W-:Y:S02]  /*5b10*/  IMAD.MOV.U32 R8, RZ, RZ, 0x70 ;  /* 0x00000070ff087424 */ /* 0x000fe400078e00ff */
[----:B------:R-:W-:Y:S01]  /*5b20*/  IMAD.MOV.U32 R13, RZ, RZ, RZ ;  /* 0x000000ffff0d7224 */ /* 0x000fe200078e00ff */
[----:B------:R-:W2:Y:S01]  /*5b30*/  LDCU.64 UR6, c[0x4][0x88] ;  /* 0x01001100ff0677ac */ /* 0x000ea20008000a00 */
[----:B------:R-:W3:Y:S01]  /*5b40*/  LDC.64 R2, c[0x4][R3] ;  /* 0x0100000003027b82 */ /* 0x000ee20000000a00 */
[----:B------:R-:W4:Y:S01]  /*5b50*/  LDCU.64 UR4, c[0x4][0x8] ;  /* 0x01000100ff0477ac */ /* 0x000f220008000a00 */
[----:B-1----:R-:W-:Y:S01]  /*5b60*/  MOV R5, UR9 ;  /* 0x0000000900057c02 */ /* 0x002fe20008000f00 */
[----:B------:R-:W-:Y:S01]  /*5b70*/  IMAD.U32 R4, RZ, RZ, UR8 ;  /* 0x00000008ff047e24 */ /* 0x000fe2000f8e00ff */
[----:B--2---:R-:W-:Y:S01]  /*5b80*/  MOV R7, UR7 ;  /* 0x0000000700077c02 */ /* 0x004fe20008000f00 */
[----:B------:R-:W-:Y:S01]  /*5b90*/  IMAD.U32 R6, RZ, RZ, UR6 ;  /* 0x00000006ff067e24 */ /* 0x000fe2000f8e00ff */
[----:B----4-:R-:W-:Y:S01]  /*5ba0*/  MOV R11, UR5 ;  /* 0x00000005000b7c02 */ /* 0x010fe20008000f00 */
[----:B------:R-:W-:Y:S02]  /*5bb0*/  IMAD.U32 R10, RZ, RZ, UR4 ;  /* 0x00000004ff0a7e24 */ /* 0x000fe4000f8e00ff */
[----:B------:R-:W-:Y:S07]  /*5bc0*/  LEPC R20, `(.L_x_102) ;  /* 0x000000001014794e */ /* 0x000fee0000000000 */
[----:B---3-5:R-:W-:Y:S05]  /*5bd0*/  CALL.ABS.NOINC R2 ;  /* 0x0000000002007343 */ /* 0x028fea0003c00000 */
.L_x_102:
[----:B------:R-:W-:Y:S01]  /*5be0*/  LOP3.LUT P0, RZ, R192, 0x1b0, RZ, 0xc0, !PT ;  /* 0x000001b0c0ff7812 */ /* 0x000fe2000780c0ff */
[----:B------:R-:W-:Y:S11]  /*5bf0*/  BSSY.RECONVERGENT B6, `(.L_x_103) ;  /* 0x0000013000067945 */ /* 0x000ff60003800200 */
[----:B------:R-:W-:Y:S01]  /*5c00*/  @!UPT UIADD3 URZ, UPT, UPT, URZ, URZ, URZ ;  /* 0x000000fffffff290 */ /* 0x000fe2000fffe0ff */
[----:B------:R-:W-:Y:S05]  /*5c10*/  @!P0 BRA `(.L_x_104) ;  /* 0x0000000000408947 */ /* 0x000fea0003800000 */
        /* <DEDUP_REMOVED lines=16> */
.L_x_104:
[----:B------:R-:W-:Y:S05]  /*5d20*/  BSYNC.RECONVERGENT B6 ;  /* 0x0000000000067941 */ /* 0x000fea0003800200 */
.L_x_103:
[----:B------:R-:W-:Y:S01]  /*5d30*/  ISETP.NE.U32.AND P4, PT, R166, RZ, PT ;  /* 0x000000ffa600720c */ /* 0x000fe20003f85070 */
[----:B------:R-:W-:Y:S01]  /*5d40*/  UISETP.NE.AND UP2, UPT, UR50, URZ, UPT ;  /* 0x000000ff3200728c */ /* 0x000fe2000bf45270 */
[----:B------:R-:W-:Y:S01]  /*5d50*/  ISETP.NE.U32.AND P2, PT, RZ, UR38, PT ;  /* 0x00000026ff007c0c */ /* 0x000fe2000bf45070 */
[----:B------:R-:W-:Y:S01]  /*5d60*/  UISETP.NE.U32.AND UP1, UPT, UR44, URZ, UPT ;  /* 0x000000ff2c00728c */ /* 0x000fe2000bf25070 */
[----:B------:R-:W-:Y:S01]  /*5d70*/  ISETP.NE.AND.EX P4, PT, R167, RZ, PT, P4 ;  /* 0x000000ffa700720c */ /* 0x000fe20003f85340 */
[----:B------:R-:W-:Y:S01]  /*5d80*/  UPLOP3.LUT UP0, UPT, UPT, UPT, UPT, 0x40, 0x4 ;  /* 0x000000000004789c */ /* 0x000fe20003f0e870 */
[----:B------:R-:W-:Y:S01]  /*5d90*/  ISETP.NE.AND.EX P2, PT, RZ, UR39, PT, P2 ;  /* 0x00000027ff007c0c */ /* 0x000fe2000bf45320 */
[----:B------:R-:W-:Y:S01]  /*5da0*/  UISETP.NE.AND.EX UP1, UPT, UR45, URZ, UPT, UP1 ;  /* 0x000000ff2d00728c */ /* 0x000fe2000bf25310 */
[----:B------:R-:W-:Y:S04]  /*5db0*/  PLOP3.LUT P1, PT, PT, PT, UP2, 0x80, 0x8 ;  /* 0x000000000008781c */ /* 0x000fe80003f2f028 */
[----:B------:R-:W-:Y:S06]  /*5dc0*/  @UP2 UPLOP3.LUT UP0, UPT, UPT, UPT, UP1, 0x80, 0x8 ;  /* 0x000000000008289c */ /* 0x000fec0003f0f010 */
[----:B------:R-:W-:Y:S01]  /*5dd0*/  PLOP3.LUT P0, PT, PT, PT, UP0, 0x80, 0x8 ;  /* 0x000000000008781c */ /* 0x000fe20003f0f008 */
[----:B------:R-:W-:Y:S01]  /*5de0*/  @!UPT UIADD3 URZ, UPT, UPT, URZ, URZ, URZ ;  /* 0x000000fffffff290 */ /* 0x000fe2000fffe0ff */
[----:B------:R-:W-:Y:S11]  /*5df0*/  BRA.U !UP1, `(.L_x_105) ;  /* 0x0000000109387547 */ /* 0x000ff6000b800000 */
[----:B------:R-:W-:Y:S01]  /*5e00*/  UISETP.NE.U32.AND UP0, UPT, UR38, URZ, UPT ;  /* 0x000000ff2600728c */ /* 0x000fe2000bf05070 */
[----:B------:R-:W-:Y:S02]  /*5e10*/  HFMA2 R0, -RZ, RZ, 0, 5.9604644775390625e-08 ;  /* 0x00000001ff007431 */ /* 0x000fe400000001ff */
[----:B------:R-:W-:Y:S01]  /*5e20*/  IMAD.MOV.U32 R171, RZ, RZ, 0x1 ;  /* 0x00000001ffab7424 */ /* 0x000fe200078e00ff */
[----:B------:R-:W-:Y:S06]  /*5e30*/  UISETP.NE.AND.EX UP0, UPT, UR39, URZ, UPT, UP0 ;  /* 0x000000ff2700728c */ /* 0x000fec000bf05300 */
[----:B------:R-:W-:Y:S05]  /*5e40*/  PLOP3.LUT P3, PT, PT, PT, UP0, 0x80, 0x8 ;  /* 0x000000000008781c */ /* 0x000fea0003f6f008 */
[----:B------:R-:W1:Y:S01]  /*5e50*/  @UP0 LDCU.64 UR6, c[0x0][0x888] ;  /* 0x00011100ff0607ac */ /* 0x000e620008000a00 */
[----:B------:R-:W-:Y:S07]  /*5e60*/  @UP0 UIMAD UR4, UR36, UR44, URZ ;  /* 0x0000002c240402a4 */ /* 0x000fee000f8e02ff */
[----:B------:R-:W-:Y:S01]  /*5e70*/  @!P3 PRMT R171, R0, 0x7610, R171 ;  /* 0x0000761000abb816 */ /* 0x000fe200000000ab */
[----:B-1----:R-:W-:Y:S03]  /*5e80*/  @UP0 UIMAD.WIDE UR6, UR4, 0x4, UR6 ;  /* 0x00000004040608a5 */ /* 0x002fe6000f8e0206 */
[----:B------:R-:W1:Y:S03]  /*5e90*/  @!UP0 LDCU UR4, c[0x0][0x880] ;  /* 0x00011000ff0487ac */ /* 0x000e660008000800 */
[----:B------:R-:W-:Y:S01]  /*5ea0*/  IMAD.U32 R2, RZ, RZ, UR6 ;  /* 0x00000006ff027e24 */ /* 0x000fe2000f8e00ff */
[----:B------:R-:W-:Y:S05]  /*5eb0*/  MOV R3, UR7 ;  /* 0x0000000700037c02 */ /* 0x000fea0008000f00 */
[----:B-----5:R2:W5:Y:S02]  /*5ec0*/  @P3 LDG.E R81, desc[UR46][R2.64] ;  /* 0x0000002e02513981 */ /* 0x020564000c1e1900 */
[----:B-12---:R-:W-:Y:S02]  /*5ed0*/  @!P3 IMAD.U32 R81, RZ, RZ, UR4 ;  /* 0x00000004ff51be24 */ /* 0x006fe4000f8e00ff */
.L_x_105:
[----:B------:R-:W-:Y:S05]  /*5ee0*/  @!P4 BRA `(.L_x_106) ;  /* 0x000000000020c947 */ /* 0x000fea0003800000 */
[----:B------:R-:W-:Y:S04]  /*5ef0*/  ISETP.NE.U32.AND P3, PT, R164, RZ, PT ;  /* 0x000000ffa400720c */ /* 0x000fe80003f65070 */
[----:B------:R-:W-:Y:S11]  /*5f00*/  ISETP.NE.AND.EX P3, PT, R165, RZ, PT, P3 ;  /* 0x000000ffa500720c */ /* 0x000ff60003f65330 */
[----:B------:R-:W-:Y:S02]  /*5f10*/  @!UPT UIADD3 URZ, UPT, UPT, URZ, URZ, URZ ;  /* 0x000000fffffff290 */ /* 0x000fe4000fffe0ff */
[----:B------:R-:W1:Y:S01]  /*5f20*/  @P3 LDC.64 R2, c[0x0][0x8a8] ;  /* 0x00022a00ff023b82 */ /* 0x000e620000000a00 */
[----:B------:R-:W-:Y:S04]  /*5f30*/  @P3 IMAD R0, R166, UR36, RZ ;  /* 0x00000024a6003c24 */ /* 0x000fe8000f8e02ff */
[----:B-1----:R-:W-:Y:S05]  /*5f40*/  @P3 IMAD.WIDE R2, R0, 0x4, R2 ;  /* 0x0000000400023825 */ /* 0x002fea00078e0202 */
[----:B-----5:R1:W5:Y:S02]  /*5f50*/  @P3 LDG.E R78, desc[UR46][R2.64] ;  /* 0x0000002e024e3981 */ /* 0x020364000c1e1900 */
[----:B-1----:R-:W2:Y:S02]  /*5f60*/  @!P3 LDC R78, c[0x0][0x8a0] ;  /* 0x00022800ff4ebb82 */ /* 0x002ea40000000800 */
.L_x_106:
[----:B-----5:R-:W-:Y:S01]  /*5f70*/  FSETP.NEU.AND P4, PT, R81, RZ, PT ;  /* 0x000000ff5100720b */ /* 0x020fe20003f8d000 */
[----:B------:R-:W-:Y:S01]  /*5f80*/  BSSY B1, `(.L_x_107) ;  /* 0x0000047000017945 */ /* 0x000fe20003800000 */
[----:B------:R-:W-:Y:S01]  /*5f90*/  SEL R5, RZ, 0xffffffff, P2 ;  /* 0xffffffffff057807 */ /* 0x000fe20001000000 */
[----:B------:R-:W-:Y:S01]  /*5fa0*/  IMAD.MOV.U32 R208, RZ, RZ, 0x1 ;  /* 0x00000001ffd07424 */ /* 0x000fe200078e00ff */
[----:B------:R-:W-:Y:S01]  /*5fb0*/  LOP3.LUT P3, RZ, R171, 0xff, RZ, 0xc0, !PT ;  /* 0x000000ffabff7812 */ /* 0x000fe2000786c0ff */
[C---:B------:R-:W-:Y:S01]  /*5fc0*/  IMAD R80, R76.reuse, 0x80, R79 ;  /* 0x000000804c507824 */ /* 0x040fe200078e024f */
[----:B------:R-:W-:Y:S02]  /*5fd0*/  @P1 SEL R0, RZ, 0xffffffff, P4 ;  /* 0xffffffffff001807 */ /* 0x000fe40002000000 */
[----:B------:R-:W-:Y:S02]  /*5fe0*/  CS2R R162, SRZ ;  /* 0x0000000000a27805 */ /* 0x000fe4000001ff00 */
[----:B------:R-:W-:Y:S02]  /*5ff0*/  LEA R3, R181, UR49, 0x3 ;  /* 0x00000031b5037c11 */ /* 0x000fe4000f8e18ff */
[----:B------:R-:W-:Y:S02]  /*6000*/  CS2R R160, SRZ ;  /* 0x0000000000a07805 */ /* 0x000fe4000001ff00 */
[----:B------:R-:W-:Y:S02]  /*6010*/  @P0 SEL R0, R5, R0, !P3 ;  /* 0x0000000005000207 */ /* 0x000fe40005800000 */
[----:B------:R-:W-:Y:S02]  /*6020*/  CS2R R158, SRZ ;  /* 0x00000000009e7805 */ /* 0x000fe4000001ff00 */
[----:B------:R-:W-:Y:S02]  /*6030*/  LEA R207, R76, UR49, 0x3 ;  /* 0x000000314ccf7c11 */ /* 0x000fe4000f8e18ff */
[----:B------:R-:W-:Y:S02]  /*6040*/  CS2R R156, SRZ ;  /* 0x00000000009c7805 */ /* 0x000fe4000001ff00 */
[----:B------:R-:W-:Y:S02]  /*6050*/  @P1 LOP3.LUT R0, R0, 0x1, RZ, 0xc0, !PT ;  /* 0x0000000100001812 */ /* 0x000fe400078ec0ff */
[----:B------:R-:W-:Y:S02]  /*6060*/  CS2R R154, SRZ ;  /* 0x00000000009a7805 */ /* 0x000fe4000001ff00 */
[----:B------:R-:W-:Y:S02]  /*6070*/  SHF.L.U32 R2, R183, 0x1f, RZ ;  /* 0x0000001fb7027819 */ /* 0x000fe400000006ff */
[----:B------:R-:W-:Y:S02]  /*6080*/  CS2R R152, SRZ ;  /* 0x0000000000987805 */ /* 0x000fe4000001ff00 */
[----:B------:R-:W-:Y:S02]  /*6090*/  ISETP.NE.U32.OR P6, PT, R0, 0x1, !P1 ;  /* 0x000000010000780c */ /* 0x000fe40004fc5470 */
[----:B------:R-:W-:Y:S02]  /*60a0*/  CS2R R150, SRZ ;  /* 0x0000000000967805 */ /* 0x000fe4000001ff00 */
[----:B------:R-:W-:Y:S02]  /*60b0*/  PLOP3.LUT P2, PT, PT, PT, UP1, 0x80, 0x8 ;  /* 0x000000000008781c */ /* 0x000fe40003f4f018 */
[----:B------:R-:W-:Y:S02]  /*60c0*/  CS2R R148, SRZ ;  /* 0x0000000000947805 */ /* 0x000fe4000001ff00 */
[----:B------:R-:W-:Y:S02]  /*60d0*/  SEL R0, RZ, 0xffffffff, P4 ;  /* 0xffffffffff007807 */ /* 0x000fe40002000000 */
[----:B------:R-:W-:Y:S03]  /*60e0*/  P2R R184, PR, RZ, 0x40 ;  /* 0x00000040ffb87803 */ /* 0x000fe60000000000 */
[----:B------:R-:W-:Y:S04]  /*60f0*/  @P6 SHF.L.U32 R4, R180, 0x1f, RZ ;  /* 0x0000001fb4046819 */ /* 0x000fe800000006ff */
[----:B------:R-:W-:Y:S01]  /*6100*/  @P2 SEL R0, R5, R0, !P3 ;  /* 0x0000000005002207 */ /* 0x000fe20005800000 */
[----:B------:R-:W1:Y:S03]  /*6110*/  @P6 SYNCS.PHASECHK.TRANS64.TRYWAIT P1, [R3+URZ+0x180], R4 ;  /* 0x00018004030065a7 */ /* 0x000e6600080211ff */
[----:B------:R-:W-:Y:S04]  /*6120*/  LOP3.LUT R0, R0, 0x1, RZ, 0xc0, !PT ;  /* 0x0000000100007812 */ /* 0x000fe800078ec0ff */
[----:B------:R-:W-:Y:S04]  /*6130*/  ISETP.NE.U32.AND P5, PT, R0, 0x1, PT ;  /* 0x000000010000780c */ /* 0x000fe80003fa5070 */
[----:B------:R-:W-:Y:S01]  /*6140*/  P2R R209, PR, RZ, 0x20 ;  /* 0x00000020ffd17803 */ /* 0x000fe20000000000 */
[----:B------:R3:W4:Y:S01]  /*6150*/  SYNCS.PHASECHK.TRANS64.TRYWAIT P0, [R207+URZ+0x1d0], R2 ;  /* 0x0001d002cf0075a7 */ /* 0x00072200080011ff */
[----:B-1----:R-:W-:Y:S01]  /*6160*/  @P6 SEL R208, RZ, 0x1, !P1 ;  /* 0x00000001ffd06807 */ /* 0x002fe20004800000 */
[----:B---3--:R-:W-:Y:S06]  /*6170*/  @!P6 BRA `(.L_x_108) ;  /* 0x00000000009ce947 */ /* 0x008fec0003800000 */
[----:B------:R-:W-:Y:S01]  /*6180*/  @P5 IMAD R6, R181, 0x2000, R190 ;  /* 0x00002000b5065824 */ /* 0x000fe200078e02be */
[----:B------:R-:W-:Y:S01]  /*6190*/  ISETP.NE.AND P1, PT, R208, RZ, PT ;  /* 0x000000ffd000720c */ /* 0x000fe20003f25270 */
[----:B------:R-:W-:Y:S01]  /*61a0*/  BSSY B0, `(.L_x_109) ;  /* 0x0000010000007945 */ /* 0x000fe20003800000 */
[----:B------:R-:W-:Y:S01]  /*61b0*/  CS2R R150, SRZ ;  /* 0x0000000000967805 */ /* 0x000fe2000001ff00 */
[--C-:B------:R-:W-:Y:S01]  /*61c0*/  @P5 IMAD R7, R191, -0x10, R6.reuse ;  /* 0xfffffff0bf075824 */ /* 0x100fe200078e0206 */
[----:B------:R-:W-:Y:S01]  /*61d0*/  CS2R R148, SRZ ;  /* 0x0000000000947805 */ /* 0x000fe2000001ff00 */
[----:B------:R-:W-:Y:S01]  /*61e0*/  @P5 IMAD R5, R189, -0x10, R6 ;  /* 0xfffffff0bd055824 */ /* 0x000fe200078e0206 */
[----:B------:R-:W-:Y:S01]  /*61f0*/  CS2R R158, SRZ ;  /* 0x00000000009e7805 */ /* 0x000fe2000001ff00 */
[----:B------:R-:W-:Y:S01]  /*6200*/  @P5 IMAD R4, R188, 0x10, R7 ;  /* 0x00000010bc045824 */ /* 0x000fe200078e0207 */
[----:B------:R-:W-:Y:S02]  /*6210*/  CS2R R156, SRZ ;  /* 0x00000000009c7805 */ /* 0x000fe4000001ff00 */
[----:B------:R-:W-:Y:S02]  /*6220*/  CS2R R154, SRZ ;  /* 0x00000000009a7805 */ /* 0x000fe4000001ff00 */
[----:B------:R-:W-:Y:S02]  /*6230*/  CS2R R152, SRZ ;  /* 0x0000000000987805 */ /* 0x000fe4000001ff00 */
[----:B------:R-:W-:Y:S02]  /*6240*/  CS2R R162, SRZ ;  /* 0x0000000000a27805 */ /* 0x000fe4000001ff00 */
[----:B------:R-:W-:Y:S01]  /*6250*/  CS2R R160, SRZ ;  /* 0x0000000000a07805 */ /* 0x000fe2000001ff00 */
[----:B------:R-:W-:Y:S06]  /*6260*/  @P1 BRA `(.L_x_110) ;  /* 0x00000000000c1947 */ /* 0x000fec0003800000 */
[----:B------:R-:W-:Y:S04]  /*6270*/  SHF.L.U32 R0, R180, 0x1f, RZ ;  /* 0x0000001fb4007819 */ /* 0x000fe800000006ff */
[----:B------:R-:W1:Y:S02]  /*6280*/  SYNCS.PHASECHK.TRANS64.TRYWAIT P1, [R3+URZ+0x180], R0 ;  /* 0x00018000030075a7 */ /* 0x000e6400080211ff */
[----:B-1----:R-:W-:Y:S05]  /*6290*/  @!P1 BRA `(.L_x_111) ;  /* 0x0000003c00009947 */ /* 0x002fea0003800000 */
.L_x_110:
[----:B------:R-:W-:Y:S05]  /*62a0*/  BSYNC B0 ;  /* 0x0000000000007941 */ /* 0x000fea0003800000 */
.L_x_109:
[----:B------:R-:W-:Y:S01]  /*62b0*/  ISETP.NE.AND P1, PT, R209, RZ, PT ;  /* 0x000000ffd100720c */ /* 0x000fe20003f25270 */
[----:B-1----:R-:W-:Y:S02]  /*62c0*/  VIADD R3, R3, 0x190 ;  /* 0x0000019003037836 */ /* 0x002fe40000000000 */
[----:B------:R-:W-:Y:S02]  /*62d0*/  IMAD.U32 R0, RZ, RZ, UR37 ;  /* 0x00000025ff007e24 */ /* 0x000fe4000f8e00ff */
[----:B------:R-:W-:Y:S03]  /*62e0*/  VIADD R181, R181, 0x1 ;  /* 0x00000001b5b57836 */ /* 0x000fe60000000000 */
[----:B------:R-:W-:Y:S05]  /*62f0*/  PRMT R0, R0, 0x654, R3 ;  /* 0x0000065400007816 */ /* 0x000fea0000000003 */
[----:B------:R1:W3:Y:S04]  /*6300*/  @P1 LDS.128 R148, [R6] ;  /* 0x0000000006941984 */ /* 0x0002e80000000c00 */
[----:B------:R1:W1:Y:S04]  /*6310*/  @P1 LDS.128 R156, [R5+0x20] ;  /* 0x00002000059c1984 */ /* 0x0002680000000c00 */
[----:B------:R1:W1:Y:S04]  /*6320*/  @P1 LDS.128 R152, [R7+0x10] ;  /* 0x0000100007981984 */ /* 0x0002680000000c00 */
[----:B------:R1:W1:Y:S01]  /*6330*/  @P1 LDS.128 R160, [R4+0x10] ;  /* 0x0000100004a01984 */ /* 0x0002620000000c00 */
[C---:B------:R-:W-:Y:S01]  /*6340*/  ISETP.NE.AND P1, PT, R181.reuse, 0x2, PT ;  /* 0x00000002b500780c */ /* 0x040fe20003f25270 */
[----:B------:R-:W-:Y:S01]  /*6350*/  @!PT LDS RZ, [RZ] ;  /* 0x00000000fffff984 */ /* 0x000fe20000000800 */
[----:B------:R-:W-:Y:S01]  /*6360*/  @!PT LDS RZ, [RZ] ;  /* 0x00000000fffff984 */ /* 0x000fe20000000800 */
[----:B------:R-:W-:Y:S01]  /*6370*/  @!PT LDS RZ, [RZ] ;  /* 0x00000000fffff984 */ /* 0x000fe20000000800 */
[----:B------:R-:W-:Y:S01]  /*6380*/  @!PT LDS RZ, [RZ] ;  /* 0x00000000fffff984 */ /* 0x000fe20000000800 */
[----:B------:R5:W-:Y:S06]  /*6390*/  MEMBAR.ALL.CTA ;  /* 0x0000000000007992 */ /* 0x000bec0000008000 */
[----:B-----5:R-:W5:Y:S01]  /*63a0*/  FENCE.VIEW.ASYNC.S ;  /* 0x00000000000073c6 */ /* 0x020f620000000000 */
[----:B------:R-:W-:Y:S02]  /*63b0*/  SEL R3, RZ, 0x1, P1 ;  /* 0x00000001ff037807 */ /* 0x000fe40000800000 */
[----:B------:R-:W-:Y:S02]  /*63c0*/  SEL R181, R181, RZ, P1 ;  /* 0x000000ffb5b57207 */ /* 0x000fe40000800000 */
[----:B------:R-:W-:Y:S01]  /*63d0*/  LOP3.LUT R180, R180, R3, RZ, 0x3c, !PT ;  /* 0x00000003b4b47212 */ /* 0x000fe200078e3cff */
[----:B-----5:R1:W-:Y:S06]  /*63e0*/  SYNCS.ARRIVE.TRANS64.RED.A1T0 RZ, [R0+URZ], RZ ;  /* 0x000000ff00ff79a7 */ /* 0x0203ec00081004ff */
.L_x_108:
[----:B------:R-:W-:Y:S05]  /*63f0*/  BSYNC B1 ;  /* 0x0000000000017941 */ /* 0x000fea0003800000 */
.L_x_107:
[----:B-1----:R-:W-:Y:S04]  /*6400*/  SHF.R.U32.HI R0, RZ, 0x15, R80 ;  /* 0x00000015ff007819 */ /* 0x002fe80000011650 */
[----:B------:R-:W-:Y:S01]  /*6410*/  LOP3.LUT P1, RZ, R0, 0x3, R173, 0x48, !PT ;  /* 0x0000000300ff7812 */ /* 0x000fe200078248ad */
[----:B------:R-:W-:Y:S01]  /*6420*/  @!UPT UIADD3 URZ, UPT, UPT, URZ, URZ, URZ ;  /* 0x000000fffffff290 */ /* 0x000fe2000fffe0ff */
[----:B----4-:R-:W-:Y:S11]  /*6430*/  @P0 BRA `(.L_x_112) ;  /* 0x0000000000080947 */ /* 0x010ff60003800000 */
[----:B------:R-:W1:Y:S02]  /*6440*/  SYNCS.PHASECHK.TRANS64.TRYWAIT P0, [R207+URZ+0x1d0], R2 ;  /* 0x0001d002cf0075a7 */ /* 0x000e6400080011ff */
[----:B-1----:R-:W-:Y:S05]  /*6450*/  @!P0 BRA `(.L_x_113) ;  /* 0x0000003800a48947 */ /* 0x002fea0003800000 */
.L_x_112:
[----:B------:R-:W-:Y:S04]  /*6460*/  BSSY.RECONVERGENT B6, `(.L_x_114) ;  /* 0x0000012000067945 */ /* 0x000fe80003800200 */
[----:B------:R-:W-:Y:S05]  /*6470*/  @!P1 BRA `(.L_x_115) ;  /* 0x0000000000409947 */ /* 0x000fea0003800000 */
[----:B------:R-:W4:Y:S01]  /*6480*/  LDCU.64 UR8, c[0x4][0x70] ;  /* 0x01000e00ff0877ac */ /* 0x000f220008000a00 */
[----:B------:R-:W-:Y:S01]  /*6490*/  MOV R3, 0x0 ;  /* 0x0000000000037802 */ /* 0x000fe20000000f00 */
[----:B------:R-:W-:Y:S02]  /*64a0*/  HFMA2 R12, -RZ, RZ, 0, 5.9604644775390625e-08 ;  /* 0x00000001ff0c7431 */ /* 0x000fe400000001ff */
[----:B------:R-:W-:Y:S02]  /*64b0*/  IMAD.MOV.U32 R8, RZ, RZ, 0x192 ;  /* 0x00000192ff087424 */ /* 0x000fe400078e00ff */
[----:B------:R-:W-:Y:S01]  /*64c0*/  IMAD.MOV.U32 R13, RZ, RZ, RZ ;  /* 0x000000ffff0d7224 */ /* 0x000fe200078e00ff */
[----:B------:R-:W5:Y:S01]  /*64d0*/  LDCU.64 UR6, c[0x4][0x78] ;  /* 0x01000f00ff0677ac */ /* 0x000f620008000a00 */
[----:B-1----:R-:W1:Y:S01]  /*64e0*/  LDC.64 R2, c[0x4][R3] ;  /* 0x0100000003027b82 */ /* 0x002e620000000a00 */
[----:B------:R-:W2:Y:S01]  /*64f0*/  LDCU.64 UR4, c[0x4][0x10] ;  /* 0x01000200ff0477ac */ /* 0x000ea20008000a00 */
[----:B----4-:R-:W-:Y:S01]  /*6500*/  MOV R5, UR9 ;  /* 0x0000000900057c02 */ /* 0x010fe20008000f00 */
[----:B------:R-:W-:Y:S01]  /*6510*/  IMAD.U32 R4, RZ, RZ, UR8 ;  /* 0x00000008ff047e24 */ /* 0x000fe2000f8e00ff */
[----:B-----5:R-:W-:Y:S01]  /*6520*/  MOV R7, UR7 ;  /* 0x0000000700077c02 */ /* 0x020fe20008000f00 */
[----:B------:R-:W-:Y:S01]  /*6530*/  IMAD.U32 R6, RZ, RZ, UR6 ;  /* 0x00000006ff067e24 */ /* 0x000fe2000f8e00ff */
[----:B--2---:R-:W-:Y:S01]  /*6540*/  MOV R11, UR5 ;  /* 0x00000005000b7c02 */ /* 0x004fe20008000f00 */
[----:B------:R-:W-:Y:S02]  /*6550*/  IMAD.U32 R10, RZ, RZ, UR4 ;  /* 0x00000004ff0a7e24 */ /* 0x000fe4000f8e00ff */
[----:B------:R-:W-:Y:S07]  /*6560*/  LEPC R20, `(.L_x_115) ;  /* 0x000000001014794e */ /* 0x000fee0000000000 */
[----:B-1-3--:R-:W-:Y:S05]  /*6570*/  CALL.ABS.NOINC R2 ;  /* 0x0000000002007343 */ /* 0x00afea0003c00000 */
.L_x_115:
[----:B------:R-:W-:Y:S05]  /*6580*/  BSYNC.RECONVERGENT B6 ;  /* 0x0000000000067941 */ /* 0x000fea0003800200 */
.L_x_114:
[-C--:B---3--:R-:W-:Y:S01]  /*6590*/  F2FP.F16.E5M2.UNPACK_B R83, R148.reuse ;  /* 0x00000094ff53723e */ /* 0x088fe200020004ff */
[----:B------:R-:W-:Y:S05]  /*65a0*/  WARPSYNC.ALL ;  /* 0x0000000000007948 */ /* 0x000fea0003800000 */
[----:B------:R-:W-:Y:S01]  /*65b0*/  R2UR UR4, R80 ;  /* 0x00000000500472ca */ /* 0x000fe200000e0000 */
[--C-:B------:R-:W-:Y:S01]  /*65c0*/  HADD2.F32 R82, -RZ, R83.reuse.H0_H0 ;  /* 0x20000053ff527230 */ /* 0x100fe20000004100 */
[----:B------:R-:W-:Y:S01]  /*65d0*/  F2FP.F16.E5M2.UNPACK_B R85, R148.H1 ;  /* 0x00000094ff55723e */ /* 0x000fe200030004ff */
[----:B------:R-:W-:Y:S01]  /*65e0*/  HADD2.F32 R83, -RZ, R83.H1_H1 ;  /* 0x30000053ff537230 */ /* 0x000fe20000004100 */
[-C--:B------:R-:W-:Y:S01]  /*65f0*/  F2FP.F16.E5M2.UNPACK_B R87, R149.reuse ;  /* 0x00000095ff57723e */ /* 0x080fe200020004ff */
[----:B------:R-:W-:Y:S01]  /*6600*/  BSSY.RECONVERGENT B0, `(.L_x_116) ;  /* 0x000011d000007945 */ /* 0x000fe20003800200 */
[----:B------:R-:W-:Y:S01]  /*6610*/  F2FP.F16.E5M2.UNPACK_B R89, R149.H1 ;  /* 0x00000095ff59723e */ /* 0x000fe200030004ff */
[----:B------:R-:W-:Y:S01]  /*6620*/  HADD2.F32 R84, -RZ, R85.H0_H0 ;  /* 0x20000055ff547230 */ /* 0x000fe20000004100 */
[-C--:B------:R-:W-:Y:S01]  /*6630*/  F2FP.F16.E5M2.UNPACK_B R91, R150.reuse ;  /* 0x00000096ff5b723e */ /* 0x080fe200020004ff */
[----:B------:R-:W-:Y:S01]  /*6640*/  HADD2.F32 R88, -RZ, R87.H1_H1 ;  /* 0x30000057ff587230 */ /* 0x000fe20000004100 */
[----:B------:R-:W-:Y:S01]  /*6650*/  F2FP.F16.E5M2.UNPACK_B R93, R150.H1 ;  /* 0x00000096ff5d723e */ /* 0x000fe200030004ff */
[----:B------:R-:W-:Y:S01]  /*6660*/  HADD2.F32 R86, -RZ, R85.H1_H1 ;  /* 0x30000055ff567230 */ /* 0x000fe20000004100 */
[-C--:B------:R-:W-:Y:S01]  /*6670*/  F2FP.F16.E5M2.UNPACK_B R95, R151.reuse ;  /* 0x00000097ff5f723e */ /* 0x080fe200020004ff */
[----:B------:R-:W2:Y:S01]  /*6680*/  LDTM.x64 R4, tmem[UR4] ;  /* 0x00000004000479ee */ /* 0x000ea20008340000 */
[----:B------:R-:W-:Y:S01]  /*6690*/  F2FP.F16.E5M2.UNPACK_B R97, R151.H1 ;  /* 0x00000097ff61723e */ /* 0x000fe200030004ff */
[----:B------:R-:W-:Y:S01]  /*66a0*/  HADD2.F32 R85, -RZ, R87.H0_H0 ;  /* 0x20000057ff557230 */ /* 0x000fe20000004100 */
[-C--:B------:R-:W-:Y:S01]  /*66b0*/  F2FP.F16.E5M2.UNPACK_B R99, R152.reuse ;  /* 0x00000098ff63723e */ /* 0x080fe200020004ff */
[----:B------:R-:W-:Y:S01]  /*66c0*/  HADD2.F32 R87, -RZ, R89.H0_H0 ;  /* 0x20000059ff577230 */ /* 0x000fe20000004100 */
[----:B------:R-:W-:Y:S01]  /*66d0*/  F2FP.F16.E5M2.UNPACK_B R101, R152.H1 ;  /* 0x00000098ff65723e */ /* 0x000fe200030004ff */
[----:B------:R-:W-:Y:S01]  /*66e0*/  HADD2.F32 R92, -RZ, R91.H1_H1 ;  /* 0x3000005bff5c7230 */ /* 0x000fe20000004100 */
[----:B------:R-:W-:Y:S01]  /*66f0*/  ISETP.NE.AND P6, PT, R184, RZ, PT ;  /* 0x000000ffb800720c */ /* 0x000fe20003fc5270 */
[----:B------:R-:W-:Y:S01]  /*6700*/  HADD2.F32 R96, -RZ, R95.H1_H1 ;  /* 0x3000005fff607230 */ /* 0x000fe20000004100 */
[----:B------:R-:W-:Y:S01]  /*6710*/  SHF.L.U32 R211, R176, 0x4, RZ ;  /* 0x00000004b0d37819 */ /* 0x000fe200000006ff */
[----:B------:R-:W-:Y:S01]  /*6720*/  HADD2.F32 R100, -RZ, R99.H1_H1 ;  /* 0x30000063ff647230 */ /* 0x000fe20000004100 */
[----:B------:R-:W-:Y:S01]  /*6730*/  SHF.L.U32 R219, R175, 0x4, RZ ;  /* 0x00000004afdb7819 */ /* 0x000fe200000006ff */
[----:B------:R-:W-:Y:S01]  /*6740*/  HADD2.F32 R90, -RZ, R89.H1_H1 ;  /* 0x30000059ff5a7230 */ /* 0x000fe20000004100 */
[C---:B------:R-:W-:Y:S01]  /*6750*/  IADD3 R204, PT, PT, R190.reuse, R211, RZ ;  /* 0x000000d3becc7210 */ /* 0x040fe20007ffe0ff */
[----:B------:R-:W-:Y:S01]  /*6760*/  HADD2.F32 R89, -RZ, R91.H0_H0 ;  /* 0x2000005bff597230 */ /* 0x000fe20000004100 */
[----:B------:R-:W-:Y:S01]  /*6770*/  IADD3 R206, PT, PT, R190, R219, RZ ;  /* 0x000000dbbece7210 */ /* 0x000fe20007ffe0ff */
[--C-:B------:R-:W-:Y:S01]  /*6780*/  HADD2.F32 R91, -RZ, R93.reuse.H0_H0 ;  /* 0x2000005dff5b7230 */ /* 0x100fe20000004100 */
[----:B------:R-:W-:Y:S01]  /*6790*/  SHF.L.U32 R217, R188, 0x4, RZ ;  /* 0x00000004bcd97819 */ /* 0x000fe200000006ff */
[----:B------:R-:W-:Y:S01]  /*67a0*/  HADD2.F32 R94, -RZ, R93.H1_H1 ;  /* 0x3000005dff5e7230 */ /* 0x000fe20000004100 */
[-C--:B------:R-:W-:Y:S01]  /*67b0*/  F2FP.F16.E5M2.UNPACK_B R103, R153.reuse ;  /* 0x00000099ff67723e */ /* 0x080fe200020004ff */
[----:B------:R-:W-:Y:S01]  /*67c0*/  HADD2.F32 R93, -RZ, R95.H0_H0 ;  /* 0x2000005fff5d7230 */ /* 0x000fe20000004100 */
[----:B------:R-:W-:Y:S01]  /*67d0*/  IADD3 R205, PT, PT, R217, R204, RZ ;  /* 0x000000ccd9cd7210 */ /* 0x000fe20007ffe0ff */
[----:B------:R-:W-:Y:S01]  /*67e0*/  HADD2.F32 R95, -RZ, R97.H0_H0 ;  /* 0x20000061ff5f7230 */ /* 0x000fe20000004100 */
[----:B------:R-:W-:Y:S01]  /*67f0*/  F2FP.F16.E5M2.UNPACK_B R105, R153.H1 ;  /* 0x00000099ff69723e */ /* 0x000fe200030004ff */
[C---:B--2---:R-:W-:Y:S01]  /*6800*/  FMUL R0, R78.reuse, R4 ;  /* 0x000000044e007220 */ /* 0x044fe20000400000 */
[C---:B-1----:R-:W-:Y:S01]  /*6810*/  FMUL R2, R78.reuse, R5 ;  /* 0x000000054e027220 */ /* 0x042fe20000400000 */
[C---:B------:R-:W-:Y:S01]  /*6820*/  FMUL R4, R78.reuse, R8 ;  /* 0x000000084e047220 */ /* 0x040fe20000400000 */
[C---:B------:R-:W-:Y:S01]  /*6830*/  FMUL R5, R78.reuse, R9 ;  /* 0x000000094e057220 */ /* 0x040fe20000400000 */
[C---:B------:R-:W-:Y:S01]  /*6840*/  FFMA R0, R81.reuse, R82, R0 ;  /* 0x0000005251007223 */ /* 0x040fe20000000000 */
[C---:B------:R-:W-:Y:S01]  /*6850*/  FFMA R2, R81.reuse, R83, R2 ;  /* 0x0000005351027223 */ /* 0x040fe20000000002 */
[C---:B------:R-:W-:Y:S01]  /*6860*/  FMUL R8, R78.reuse, R12 ;  /* 0x0000000c4e087220 */ /* 0x040fe20000400000 */
[C---:B------:R-:W-:Y:S01]  /*6870*/  FMUL R9, R78.reuse, R13 ;  /* 0x0000000d4e097220 */ /* 0x040fe20000400000 */
[C---:B------:R-:W-:Y:S01]  /*6880*/  FMUL R12, R78.reuse, R16 ;  /* 0x000000104e0c7220 */ /* 0x040fe20000400000 */
[C---:B------:R-:W-:Y:S01]  /*6890*/  FMUL R13, R78.reuse, R17 ;  /* 0x000000114e0d7220 */ /* 0x040fe20000400000 */
[C---:B------:R-:W-:Y:S01]  /*68a0*/  FMUL R16, R78.reuse, R20 ;  /* 0x000000144e107220 */ /* 0x040fe20000400000 */
[C---:B------:R-:W-:Y:S01]  /*68b0*/  FMUL R17, R78.reuse, R21 ;  /* 0x000000154e117220 */ /* 0x040fe20000400000 */
[----:B------:R-:W-:Y:S02]  /*68c0*/  HADD2.F32 R104, -RZ, R103.H1_H1 ;  /* 0x30000067ff687230 */ /* 0x000fe40000004100 */
[C---:B------:R-:W-:Y:S01]  /*68d0*/  FMUL R20, R78.reuse, R24 ;  /* 0x000000184e147220 */ /* 0x040fe20000400000 */
[C---:B------:R-:W-:Y:S01]  /*68e0*/  FMUL R21, R78.reuse, R25 ;  /* 0x000000194e157220 */ /* 0x040fe20000400000 */
[C---:B------:R-:W-:Y:S01]  /*68f0*/  FMUL R24, R78.reuse, R28 ;  /* 0x0000001c4e187220 */ /* 0x040fe20000400000 */
[C---:B------:R-:W-:Y:S01]  /*6900*/  FMUL R25, R78.reuse, R29 ;  /* 0x0000001d4e197220 */ /* 0x040fe20000400000 */
[C---:B------:R-:W-:Y:S01]  /*6910*/  FMUL R28, R78.reuse, R32 ;  /* 0x000000204e1c7220 */ /* 0x040fe20000400000 */
[C---:B------:R-:W-:Y:S01]  /*6920*/  FMUL R29, R78.reuse, R33 ;  /* 0x000000214e1d7220 */ /* 0x040fe20000400000 */
[C---:B------:R-:W-:Y:S01]  /*6930*/  FMUL R32, R78.reuse, R36 ;  /* 0x000000244e207220 */ /* 0x040fe20000400000 */
[----:B------:R-:W-:Y:S01]  /*6940*/  F2FP.F16.E5M2.UNPACK_B R107, R154 ;  /* 0x0000009aff6b723e */ /* 0x000fe200020004ff */
[C---:B------:R-:W-:Y:S01]  /*6950*/  FMUL R33, R78.reuse, R37 ;  /* 0x000000254e217220 */ /* 0x040fe20000400000 */
[C---:B------:R-:W-:Y:S01]  /*6960*/  FMUL R36, R78.reuse, R40 ;  /* 0x000000284e247220 */ /* 0x040fe20000400000 */
[----:B------:R-:W-:Y:S01]  /*6970*/  F2FP.F16.E5M2.UNPACK_B R109, R154.H1 ;  /* 0x0000009aff6d723e */ /* 0x000fe200030004ff */
[C---:B------:R-:W-:Y:S01]  /*6980*/  FMUL R37, R78.reuse, R41 ;  /* 0x000000294e257220 */ /* 0x040fe20000400000 */
[----:B------:R-:W-:Y:S02]  /*6990*/  HADD2.F32 R108, -RZ, R107.H1_H1 ;  /* 0x3000006bff6c7230 */ /* 0x000fe40000004100 */
        /* <DEDUP_REMOVED lines=26> */
[C---:B------:R-:W-:Y:S01]  /*6b40*/  FFMA R3, R81.reuse, R84, R3 ;  /* 0x0000005451037223 */ /* 0x040fe20000000003 */
[C---:B------:R-:W-:Y:S01]  /*6b50*/  FFMA R7, R81.reuse, R86, R7 ;  /* 0x0000005651077223 */ /* 0x040fe20000000007 */
[----:B------:R-:W-:Y:S01]  /*6b60*/  F2FP.F16.E5M2.UNPACK_B R127, R159 ;  /* 0x0000009fff7f723e */ /* 0x000fe200020004ff */
[C---:B------:R-:W-:Y:S01]  /*6b70*/  FFMA R4, R81.reuse, R85, R4 ;  /* 0x0000005551047223 */ /* 0x040fe20000000004 */
[C---:B------:R-:W-:Y:S01]  /*6b80*/  FFMA R5, R81.reuse, R88, R5 ;  /* 0x0000005851057223 */ /* 0x040fe20000000005 */
[----:B------:R-:W-:Y:S01]  /*6b90*/  F2FP.F16.E5M2.UNPACK_B R129, R159.H1 ;  /* 0x0000009fff81723e */ /* 0x000fe200030004ff */
[----:B------:R-:W-:Y:S01]  /*6ba0*/  FFMA R6, R81, R87, R6 ;  /* 0x0000005751067223 */ /* 0x000fe20000000006 */
[----:B------:R-:W-:Y:S01]  /*6bb0*/  F2FP.SATFINITE.E5M2.F32.PACK_AB_MERGE_C R185, R7, R3, RZ ;  /* 0x0000000307b9723e */ /* 0x000fe200048060ff */
[----:B------:R-:W-:Y:S02]  /*6bc0*/  HADD2.F32 R124, -RZ, R123.H1_H1 ;  /* 0x3000007bff7c7230 */ /* 0x000fe40000004100 */
[----:B------:R-:W-:Y:S01]  /*6bd0*/  FMUL R11, R78, R11 ;  /* 0x0000000b4e0b7220 */ /* 0x000fe20000400000 */
[----:B------:R-:W-:Y:S01]  /*6be0*/  HADD2.F32 R128, -RZ, R127.H1_H1 ;  /* 0x3000007fff807230 */ /* 0x000fe20000004100 */
[----:B------:R-:W-:Y:S01]  /*6bf0*/  F2FP.SATFINITE.E5M2.F32.PACK_AB_MERGE_C R184, R2, R0, R185 ;  /* 0x0000000002b8723e */ /* 0x000fe200048060b9 */
[C---:B------:R-:W-:Y:S01]  /*6c00*/  FMUL R10, R78.reuse, R14 ;  /* 0x0000000e4e0a7220 */ /* 0x040fe20000400000 */
[C---:B------:R-:W-:Y:S01]  /*6c10*/  FFMA R11, R81.reuse, R90, R11 ;  /* 0x0000005a510b7223 */ /* 0x040fe2000000000b */
[C---:B------:R-:W-:Y:S01]  /*6c20*/  FFMA R8, R81.reuse, R89, R8 ;  /* 0x0000005951087223 */ /* 0x040fe20000000008 */
[----:B------:R-:W-:Y:S01]  /*6c30*/  FFMA R9, R81, R92, R9 ;  /* 0x0000005c51097223 */ /* 0x000fe20000000009 */
[----:B------:R-:W-:Y:S01]  /*6c40*/  F2FP.F16.E5M2.UNPACK_B R131, R160 ;  /* 0x000000a0ff83723e */ /* 0x000fe200020004ff */
[----:B------:R-:W-:Y:S01]  /*6c50*/  HADD2.F32 R98, -RZ, R97.H1_H1 ;  /* 0x30000061ff627230 */ /* 0x000fe20000004100 */
[----:B------:R-:W-:Y:S01]  /*6c60*/  F2FP.SATFINITE.E5M2.F32.PACK_AB_MERGE_C R186, R11, R6, RZ ;  /* 0x000000060bba723e */ /* 0x000fe200048060ff */
[----:B------:R-:W-:Y:S01]  /*6c70*/  FFMA R10, R81, R91, R10 ;  /* 0x0000005b510a7223 */ /* 0x000fe2000000000a */
[----:B------:R-:W-:Y:S02]  /*6c80*/  HADD2.F32 R97, -RZ, R99.H0_H0 ;  /* 0x20000063ff617230 */ /* 0x000fe40000004100 */
[C---:B------:R-:W-:Y:S01]  /*6c90*/  FMUL R15, R78.reuse, R15 ;  /* 0x0000000f4e0f7220 */ /* 0x040fe20000400000 */
[----:B------:R-:W-:Y:S01]  /*6ca0*/  F2FP.SATFINITE.E5M2.F32.PACK_AB_MERGE_C R185, R5, R4, R186 ;  /* 0x0000000405b9723e */ /* 0x000fe200048060ba */
[----:B------:R-:W-:Y:S02]  /*6cb0*/  HADD2.F32 R132, -RZ, R131.H1_H1 ;  /* 0x30000083ff847230 */ /* 0x000fe40000004100 */
[C---:B------:R-:W-:Y:S01]  /*6cc0*/  FMUL R14, R78.reuse, R18 ;  /* 0x000000124e0e7220 */ /* 0x040fe20000400000 */
[C---:B------:R-:W-:Y:S01]  /*6cd0*/  FFMA R15, R81.reuse, R94, R15 ;  /* 0x0000005e510f7223 */ /* 0x040fe2000000000f */
[C---:B------:R-:W-:Y:S01]  /*6ce0*/  FFMA R12, R81.reuse, R93, R12 ;  /* 0x0000005d510c7223 */ /* 0x040fe2000000000c */
[----:B------:R-:W-:Y:S01]  /*6cf0*/  FFMA R13, R81, R96, R13 ;  /* 0x00000060510d7223 */ /* 0x000fe2000000000d */
[----:B------:R-:W-:Y:S01]  /*6d00*/  F2FP.F16.E5M2.UNPACK_B R133, R160.H1 ;  /* 0x000000a0ff85723e */ /* 0x000fe200030004ff */
[--C-:B------:R-:W-:Y:S01]  /*6d10*/  HADD2.F32 R99, -RZ, R101.reuse.H0_H0 ;  /* 0x20000065ff637230 */ /* 0x100fe20000004100 */
[----:B------:R-:W-:Y:S01]  /*6d20*/  F2FP.SATFINITE.E5M2.F32.PACK_AB_MERGE_C R186, R15, R10, RZ ;  /* 0x0000000a0fba723e */ /* 0x000fe200048060ff */
[----:B------:R-:W-:Y:S01]  /*6d30*/  FFMA R14, R81, R95, R14 ;  /* 0x0000005f510e7223 */ /* 0x000fe2000000000e */
[C---:B------:R-:W-:Y:S01]  /*6d40*/  FMUL R19, R78.reuse, R19 ;  /* 0x000000134e137220 */ /* 0x040fe20000400000 */
[----:B------:R-:W-:Y:S01]  /*6d50*/  HADD2.F32 R102, -RZ, R101.H1_H1 ;  /* 0x30000065ff667230 */ /* 0x000fe20000004100 */
[----:B------:R-:W-:Y:S01]  /*6d60*/  F2FP.SATFINITE.E5M2.F32.PACK_AB_MERGE_C R186, R9, R8, R186 ;  /* 0x0000000809ba723e */ /* 0x000fe200048060ba */
[----:B------:R-:W-:Y:S02]  /*6d70*/  HADD2.F32 R101, -RZ, R103.H0_H0 ;  /* 0x20000067ff657230 */ /* 0x000fe40000004100 */
[C---:B------:R-:W-:Y:S01]  /*6d80*/  FFMA R19, R81.reuse, R98, R19 ;  /* 0x0000006251137223 */ /* 0x040fe20000000013 */
[C---:B------:R-:W-:Y:S01]  /*6d90*/  FFMA R16, R81.reuse, R97, R16 ;  /* 0x0000006151107223 */ /* 0x040fe20000000010 */
[----:B------:R-:W-:Y:S01]  /*6da0*/  FFMA R17, R81, R100, R17 ;  /* 0x0000006451117223 */ /* 0x000fe20000000011 */
[C---:B------:R-:W-:Y:S01]  /*6db0*/  FMUL R18, R78.reuse, R22 ;  /* 0x000000164e127220 */ /* 0x040fe20000400000 */
[----:B------:R-:W-:Y:S01]  /*6dc0*/  F2FP.F16.E5M2.UNPACK_B R135, R161 ;  /* 0x000000a1ff87723e */ /* 0x000fe200020004ff */
        /* <DEDUP_REMOVED lines=10> */
[----:B------:R1:W-:Y:S01]  /*6e70*/  STS.128 [R172+UR49+0x4400], R184 ;  /* 0x004400b8ac007988 */ /* 0x0003e20008000c31 */
[----:B------:R-:W-:Y:S01]  /*6e80*/  HADD2.F32 R136, -RZ, R135.H1_H1 ;  /* 0x30000087ff887230 */ /* 0x000fe20000004100 */
[----:B------:R-:W-:Y:S01]  /*6e90*/  F2FP.SATFINITE.E5M2.F32.PACK_AB_MERGE_C R196, R23, R18, RZ ;  /* 0x0000001217c4723e */ /* 0x000fe200048060ff */
[C---:B------:R-:W-:Y:S01]  /*6ea0*/  FMUL R22, R78.reuse, R26 ;  /* 0x0000001a4e167220 */ /* 0x040fe20000400000 */
[C---:B------:R-:W-:Y:S01]  /*6eb0*/  FMUL R27, R78.reuse, R27 ;  /* 0x0000001b4e1b7220 */ /* 0x040fe20000400000 */
[--C-:B------:R-:W-:Y:S01]  /*6ec0*/  HADD2.F32 R107, -RZ, R109.reuse.H0_H0 ;  /* 0x2000006dff6b7230 */ /* 0x100fe20000004100 */
[----:B------:R-:W-:Y:S01]  /*6ed0*/  F2FP.SATFINITE.E5M2.F32.PACK_AB_MERGE_C R196, R17, R16, R196 ;  /* 0x0000001011c4723e */ /* 0x000fe200048060c4 */
[C---:B------:R-:W-:Y:S01]  /*6ee0*/  FFMA R22, R81.reuse, R103, R22 ;  /* 0x0000006751167223 */ /* 0x040fe20000000016 */
[C---:B------:R-:W-:Y:S01]  /*6ef0*/  FFMA R27, R81.reuse, R106, R27 ;  /* 0x0000006a511b7223 */ /* 0x040fe2000000001b */
[C---:B------:R-:W-:Y:S01]  /*6f00*/  FFMA R24, R81.reuse, R105, R24 ;  /* 0x0000006951187223 */ /* 0x040fe20000000018 */
[----:B------:R-:W-:Y:S01]  /*6f10*/  F2FP.F16.E5M2.UNPACK_B R137, R161.H1 ;  /* 0x000000a1ff89723e */ /* 0x000fe200030004ff */
[----:B------:R-:W-:Y:S02]  /*6f20*/  HADD2.F32 R110, -RZ, R109.H1_H1 ;  /* 0x3000006dff6e7230 */ /* 0x000fe40000004100 */
[----:B------:R-:W-:Y:S01]  /*6f30*/  FFMA R25, R81, R108, R25 ;  /* 0x0000006c51197223 */ /* 0x000fe20000000019 */
[----:B------:R-:W-:Y:S01]  /*6f40*/  F2FP.SATFINITE.E5M2.F32.PACK_AB_MERGE_C R197, R27, R22, RZ ;  /* 0x000000161bc5723e */ /* 0x000fe200048060ff */
[----:B------:R-:W-:Y:S02]  /*6f50*/  HADD2.F32 R109, -RZ, R111.H0_H0 ;  /* 0x2000006fff6d7230 */ /* 0x000fe40000004100 */
[C---:B------:R-:W-:Y:S01]  /*6f60*/  FMUL R26, R78.reuse, R30 ;  /* 0x0000001e4e1a7220 */ /* 0x040fe20000400000 */
[C---:B------:R-:W-:Y:S01]  /*6f70*/  FMUL R31, R78.reuse, R31 ;  /* 0x0000001f4e1f7220 */ /* 0x040fe20000400000 */
[--C-:B------:R-:W-:Y:S01]  /*6f80*/  HADD2.F32 R111, -RZ, R113.reuse.H0_H0 ;  /* 0x20000071ff6f7230 */ /* 0x100fe20000004100 */
[----:B------:R-:W-:Y:S01]  /*6f90*/  F2FP.SATFINITE.E5M2.F32.PACK_AB_MERGE_C R197, R21, R20, R197 ;  /* 0x0000001415c5723e */ /* 0x000fe200048060c5 */
[C---:B------:R-:W-:Y:S01]  /*6fa0*/  FFMA R26, R81.reuse, R107, R26 ;  /* 0x0000006b511a7223 */ /* 0x040fe2000000001a */
[C---:B------:R-:W-:Y:S01]  /*6fb0*/  FFMA R31, R81.reuse, R110, R31 ;  /* 0x0000006e511f7223 */ /* 0x040fe2000000001f */
[C---:B------:R-:W-:Y:S01]  /*6fc0*/  FFMA R28, R81.reuse, R109, R28 ;  /* 0x0000006d511c7223 */ /* 0x040fe2000000001c */
[----:B------:R-:W-:Y:S01]  /*6fd0*/  F2FP.F16.E5M2.UNPACK_B R139, R162 ;  /* 0x000000a2ff8b723e */ /* 0x000fe200020004ff */
[----:B------:R-:W-:Y:S02]  /*6fe0*/  HADD2.F32 R114, -RZ, R113.H1_H1 ;  /* 0x30000071ff727230 */ /* 0x000fe40000004100 */
[----:B------:R-:W-:Y:S01]  /*6ff0*/  FFMA R29, R81, R112, R29 ;  /* 0x00000070511d7223 */ /* 0x000fe2000000001d */
[----:B------:R-:W-:Y:S01]  /*7000*/  F2FP.SATFINITE.E5M2.F32.PACK_AB_MERGE_C R198, R31, R26, RZ ;  /* 0x0000001a1fc6723e */ /* 0x000fe200048060ff */
[----:B------:R-:W-:Y:S02]  /*7010*/  HADD2.F32 R113, -RZ, R115.H0_H0 ;  /* 0x20000073ff717230 */ /* 0x000fe40000004100 */
[C---:B------:R-:W-:Y:S01]  /*7020*/  FMUL R30, R78.reuse, R34 ;  /* 0x000000224e1e7220 */ /* 0x040fe20000400000 */
[----:B------:R-:W-:Y:S01]  /*7030*/  HADD2.F32 R140, -RZ, R139.H1_H1 ;  /* 0x3000008bff8c7230 */ /* 0x000fe20000004100 */
[----:B------:R-:W-:Y:S01]  /*7040*/  F2FP.SATFINITE.E5M2.F32.PACK_AB_MERGE_C R198, R25, R24, R198 ;  /* 0x0000001819c6723e */ /* 0x000fe200048060c6 */
[C---:B------:R-:W-:Y:S01]  /*7050*/  FMUL R35, R78.reuse, R35 ;  /* 0x000000234e237220 */ /* 0x040fe20000400000 */
[--C-:B------:R-:W-:Y:S02]  /*7060*/  HADD2.F32 R115, -RZ, R117.reuse.H0_H0 ;  /* 0x20000075ff737230 */ /* 0x100fe40000004100 */
[C---:B------:R-:W-:Y:S01]  /*7070*/  FFMA R30, R81.reuse, R111, R30 ;  /* 0x0000006f511e7223 */ /* 0x040fe2000000001e */
[----:B------:R-:W-:Y:S02]  /*7080*/  HADD2.F32 R118, -RZ, R117.H1_H1 ;  /* 0x30000075ff767230 */ /* 0x000fe40000004100 */
[C---:B------:R-:W-:Y:S01]  /*7090*/  FFMA R35, R81.reuse, R114, R35 ;  /* 0x0000007251237223 */ /* 0x040fe20000000023 */
[C---:B------:R-:W-:Y:S01]  /*70a0*/  FFMA R32, R81.reuse, R113, R32 ;  /* 0x0000007151207223 */ /* 0x040fe20000000020 */
[----:B------:R-:W-:Y:S01]  /*70b0*/  F2FP.F16.E5M2.UNPACK_B R141, R162.H1 ;  /* 0x000000a2ff8d723e */ /* 0x000fe200030004ff */
[----:B------:R-:W-:Y:S01]  /*70c0*/  FFMA R33, R81, R116, R33 ;  /* 0x0000007451217223 */ /* 0x000fe20000000021 */
[----:B------:R-:W-:Y:S01]  /*70d0*/  HADD2.F32 R117, -RZ, R119.H0_H0 ;  /* 0x20000077ff757230 */ /* 0x000fe20000004100 */
        /* <DEDUP_REMOVED lines=9> */
[----:B------:R1:W-:Y:S01]  /*7170*/  STS.128 [R204+0x4010], R196 ;  /* 0x004010c4cc007388 */ /* 0x0003e20000000c00 */
[----:B------:R-:W-:Y:S01]  /*7180*/  FFMA R37, R81, R120, R37 ;  /* 0x0000007851257223 */ /* 0x000fe20000000025 */
[----:B------:R-:W-:Y:S01]  /*7190*/  F2FP.SATFINITE.E5M2.F32.PACK_AB_MERGE_C R200, R39, R34, RZ ;  /* 0x0000002227c8723e */ /* 0x000fe200048060ff */
[----:B------:R-:W-:Y:S02]  /*71a0*/  HADD2.F32 R122, -RZ, R121.H1_H1 ;  /* 0x30000079ff7a7230 */ /* 0x000fe40000004100 */
[C---:B------:R-:W-:Y:S01]  /*71b0*/  FMUL R38, R78.reuse, R42 ;  /* 0x0000002a4e267220 */ /* 0x040fe20000400000 */
[----:B------:R-:W-:Y:S01]  /*71c0*/  HADD2.F32 R121, -RZ, R123.H0_H0 ;  /* 0x2000007bff797230 */ /* 0x000fe20000004100 */
[----:B------:R-:W-:Y:S01]  /*71d0*/  F2FP.SATFINITE.E5M2.F32.PACK_AB_MERGE_C R200, R33, R32, R200 ;  /* 0x0000002021c8723e */ /* 0x000fe200048060c8 */
[----:B------:R-:W-:Y:S02]  /*71e0*/  HADD2.F32 R144, -RZ, R143.H1_H1 ;  /* 0x3000008fff907230 */ /* 0x000fe40000004100 */
[C---:B------:R-:W-:Y:S01]  /*71f0*/  FFMA R38, R81.reuse, R119, R38 ;  /* 0x0000007751267223 */ /* 0x040fe20000000026 */
[C---:B------:R-:W-:Y:S01]  /*7200*/  FMUL R43, R78.reuse, R43 ;  /* 0x0000002b4e2b7220 */ /* 0x040fe20000400000 */
[--C-:B------:R-:W-:Y:S02]  /*7210*/  HADD2.F32 R123, -RZ, R125.reuse.H0_H0 ;  /* 0x2000007dff7b7230 */ /* 0x100fe40000004100 */
[C---:B------:R-:W-:Y:S01]  /*7220*/  FMUL R42, R78.reuse, R46 ;  /* 0x0000002e4e2a7220 */ /* 0x040fe20000400000 */
[----:B------:R-:W-:Y:S02]  /*7230*/  HADD2.F32 R126, -RZ, R125.H1_H1 ;  /* 0x3000007dff7e7230 */ /* 0x000fe40000004100 */
[C---:B------:R-:W-:Y:S01]  /*7240*/  FFMA R43, R81.reuse, R122, R43 ;  /* 0x0000007a512b7223 */ /* 0x040fe2000000002b */
[----:B------:R-:W-:Y:S01]  /*7250*/  F2FP.F16.E5M2.UNPACK_B R145, R163.H1 ;  /* 0x000000a3ff91723e */ /* 0x000fe200030004ff */
[C---:B------:R-:W-:Y:S01]  /*7260*/  FFMA R40, R81.reuse, R121, R40 ;  /* 0x0000007951287223 */ /* 0x040fe20000000028 */
[----:B------:R-:W-:Y:S01]  /*7270*/  FFMA R41, R81, R124, R41 ;  /* 0x0000007c51297223 */ /* 0x000fe20000000029 */
[----:B------:R-:W-:Y:S01]  /*7280*/  ISETP.NE.AND P0, PT, R193, RZ, PT ;  /* 0x000000ffc100720c */ /* 0x000fe20003f05270 */
[----:B------:R-:W-:Y:S01]  /*7290*/  HADD2.F32 R125, -RZ, R127.H0_H0 ;  /* 0x2000007fff7d7230 */ /* 0x000fe20000004100 */
[----:B------:R-:W-:Y:S01]  /*72a0*/  F2FP.SATFINITE.E5M2.F32.PACK_AB_MERGE_C R201, R43, R38, RZ ;  /* 0x000000262bc9723e */ /* 0x000fe200048060ff */
[----:B------:R-:W-:Y:S01]  /*72b0*/  FFMA R42, R81, R123, R42 ;  /* 0x0000007b512a7223 */ /* 0x000fe2000000002a */
[C---:B------:R-:W-:Y:S01]  /*72c0*/  FMUL R47, R78.reuse, R47 ;  /* 0x0000002f4e2f7220 */ /* 0x040fe20000400000 */
[--C-:B------:R-:W-:Y:S01]  /*72d0*/  HADD2.F32 R127, -RZ, R129.reuse.H0_H0 ;  /* 0x20000081ff7f7230 */ /* 0x100fe20000004100 */
[----:B------:R-:W-:Y:S01]  /*72e0*/  F2FP.SATFINITE.E5M2.F32.PACK_AB_MERGE_C R201, R37, R36, R201 ;  /* 0x0000002425c9723e */ /* 0x000fe200048060c9 */
[----:B------:R-:W-:Y:S02]  /*72f0*/  HADD2.F32 R130, -RZ, R129.H1_H1 ;  /* 0x30000081ff827230 */ /* 0x000fe40000004100 */
[C---:B------:R-:W-:Y:S01]  /*7300*/  FFMA R47, R81.reuse, R126, R47 ;  /* 0x0000007e512f7223 */ /* 0x040fe2000000002f */
[C---:B------:R-:W-:Y:S01]  /*7310*/  FFMA R44, R81.reuse, R125, R44 ;  /* 0x0000007d512c7223 */ /* 0x040fe2000000002c */
[C---:B------:R-:W-:Y:S01]  /*7320*/  FFMA R45, R81.reuse, R128, R45 ;  /* 0x00000080512d7223 */ /* 0x040fe2000000002d */
[----:B------:R-:W-:Y:S02]  /*7330*/  HADD2.F32 R129, -RZ, R131.H0_H0 ;  /* 0x20000083ff817230 */ /* 0x000fe40000004100 */
[C---:B------:R-:W-:Y:S01]  /*7340*/  FMUL R46, R78.reuse, R50 ;  /* 0x000000324e2e7220 */ /* 0x040fe20000400000 */
[C---:B------:R-:W-:Y:S01]  /*7350*/  FMUL R51, R78.reuse, R51 ;  /* 0x000000334e337220 */ /* 0x040fe20000400000 */
[--C-:B------:R-:W-:Y:S02]  /*7360*/  HADD2.F32 R131, -RZ, R133.reuse.H0_H0 ;  /* 0x20000085ff837230 */ /* 0x100fe40000004100 */
[C---:B------:R-:W-:Y:S01]  /*7370*/  FMUL R50, R78.reuse, R54 ;  /* 0x000000364e327220 */ /* 0x040fe20000400000 */
[C---:B------:R-:W-:Y:S01]  /*7380*/  FFMA R46, R81.reuse, R127, R46 ;  /* 0x0000007f512e7223 */ /* 0x040fe2000000002e */
[----:B------:R-:W-:Y:S02]  /*7390*/  HADD2.F32 R134, -RZ, R133.H1_H1 ;  /* 0x30000085ff867230 */ /* 0x000fe40000004100 */
[C---:B------:R-:W-:Y:S01]  /*73a0*/  FFMA R51, R81.reuse, R130, R51 ;  /* 0x0000008251337223 */ /* 0x040fe20000000033 */
[----:B------:R-:W-:Y:S02]  /*73b0*/  HADD2.F32 R133, -RZ, R135.H0_H0 ;  /* 0x20000087ff857230 */ /* 0x000fe40000004100 */
[C---:B------:R-:W-:Y:S01]  /*73c0*/  FMUL R55, R78.reuse, R55 ;  /* 0x000000374e377220 */ /* 0x040fe20000400000 */
[C---:B------:R-:W-:Y:S01]  /*73d0*/  FFMA R48, R81.reuse, R129, R48 ;  /* 0x0000008151307223 */ /* 0x040fe20000000030 */
[C---:B------:R-:W-:Y:S01]  /*73e0*/  FFMA R49, R81.reuse, R132, R49 ;  /* 0x0000008451317223 */ /* 0x040fe20000000031 */
[--C-:B------:R-:W-:Y:S02]  /*73f0*/  HADD2.F32 R135, -RZ, R137.reuse.H0_H0 ;  /* 0x20000089ff877230 */ /* 0x100fe40000004100 */
[C---:B------:R-:W-:Y:S01]  /*7400*/  FFMA R50, R81.reuse, R131, R50 ;  /* 0x0000008351327223 */ /* 0x040fe20000000032 */
[----:B------:R-:W-:Y:S02]  /*7410*/  HADD2.F32 R138, -RZ, R137.H1_H1 ;  /* 0x30000089ff8a7230 */ /* 0x000fe40000004100 */
[C---:B------:R-:W-:Y:S01]  /*7420*/  FMUL R54, R78.reuse, R58 ;  /* 0x0000003a4e367220 */ /* 0x040fe20000400000 */
[----:B------:R-:W-:Y:S02]  /*7430*/  HADD2.F32 R137, -RZ, R139.H0_H0 ;  /* 0x2000008bff897230 */ /* 0x000fe40000004100 */
[C---:B------:R-:W-:Y:S01]  /*7440*/  FFMA R55, R81.reuse, R134, R55 ;  /* 0x0000008651377223 */ /* 0x040fe20000000037 */
        /* <DEDUP_REMOVED lines=16> */
[----:B------:R-:W-:Y:S01]  /*7550*/  FFMA R63, R81, R142, R63 ;  /* 0x0000008e513f7223 */ /* 0x000fe2000000003f */
[----:B------:R-:W-:Y:S01]  /*7560*/  FMUL R67, R78, R67 ;  /* 0x000000434e437220 */ /* 0x000fe20000400000 */
[----:B------:R-:W-:Y:S01]  /*7570*/  F2FP.SATFINITE.E5M2.F32.PACK_AB_MERGE_C R202, R47, R42, RZ ;  /* 0x0000002a2fca723e */ /* 0x000fe200048060ff */
[----:B------:R-:W-:Y:S01]  /*7580*/  FFMA R60, R81, R141, R60 ;  /* 0x0000008d513c7223 */ /* 0x000fe2000000003c */
[----:B------:R-:W-:Y:S01]  /*7590*/  F2FP.SATFINITE.E5M2.F32.PACK_AB_MERGE_C R203, R51, R46, RZ ;  /* 0x0000002e33cb723e */ /* 0x000fe200048060ff */
[C---:B------:R-:W-:Y:S01]  /*75a0*/  FFMA R61, R81.reuse, R144, R61 ;  /* 0x00000090513d7223 */ /* 0x040fe2000000003d */
[C---:B------:R-:W-:Y:S01]  /*75b0*/  FFMA R62, R81.reuse, R143, R62 ;  /* 0x0000008f513e7223 */ /* 0x040fe2000000003e */
[----:B------:R-:W-:Y:S01]  /*75c0*/  FFMA R67, R81, R146, R67 ;  /* 0x0000009251437223 */ /* 0x000fe20000000043 */
[----:B------:R-:W-:Y:S02]  /*75d0*/  F2FP.SATFINITE.E5M2.F32.PACK_AB_MERGE_C R202, R41, R40, R202 ;  /* 0x0000002829ca723e */ /* 0x000fe400048060ca */
[----:B------:R-:W-:Y:S02]  /*75e0*/  F2FP.SATFINITE.E5M2.F32.PACK_AB_MERGE_C R203, R45, R44, R203 ;  /* 0x0000002c2dcb723e */ /* 0x000fe400048060cb */
[----:B------:R-:W-:Y:S02]  /*75f0*/  F2FP.SATFINITE.E5M2.F32.PACK_AB_MERGE_C R212, R55, R50, RZ ;  /* 0x0000003237d4723e */ /* 0x000fe400048060ff */
[----:B------:R-:W-:Y:S01]  /*7600*/  F2FP.SATFINITE.E5M2.F32.PACK_AB_MERGE_C R213, R59, R54, RZ ;  /* 0x000000363bd5723e */ /* 0x000fe200048060ff */
[----:B------:R1:W-:Y:S01]  /*7610*/  STS.128 [R206+0x4020], R200 ;  /* 0x004020c8ce007388 */ /* 0x0003e20000000c00 */
[----:B------:R-:W-:Y:S02]  /*7620*/  F2FP.SATFINITE.E5M2.F32.PACK_AB_MERGE_C R214, R63, R58, RZ ;  /* 0x0000003a3fd6723e */ /* 0x000fe400048060ff */
[----:B------:R-:W-:Y:S02]  /*7630*/  F2FP.SATFINITE.E5M2.F32.PACK_AB_MERGE_C R215, R67, R62, RZ ;  /* 0x0000003e43d7723e */ /* 0x000fe400048060ff */
[----:B------:R-:W-:Y:S02]  /*7640*/  F2FP.SATFINITE.E5M2.F32.PACK_AB_MERGE_C R212, R49, R48, R212 ;  /* 0x0000003031d4723e */ /* 0x000fe400048060d4 */
[----:B------:R-:W-:Y:S02]  /*7650*/  F2FP.SATFINITE.E5M2.F32.PACK_AB_MERGE_C R213, R53, R52, R213 ;  /* 0x0000003435d5723e */ /* 0x000fe400048060d5 */
[----:B------:R-:W-:Y:S02]  /*7660*/  F2FP.SATFINITE.E5M2.F32.PACK_AB_MERGE_C R214, R57, R56, R214 ;  /* 0x0000003839d6723e */ /* 0x000fe400048060d6 */
[----:B------:R-:W-:Y:S02]  /*7670*/  F2FP.SATFINITE.E5M2.F32.PACK_AB_MERGE_C R215, R61, R60, R215 ;  /* 0x0000003c3dd7723e */ /* 0x000fe400048060d7 */
[----:B------:R-:W-:Y:S02]  /*7680*/  LEA R210, R181, UR49, 0x3 ;  /* 0x00000031b5d27c11 */ /* 0x000fe4000f8e18ff */
[----:B------:R-:W-:Y:S01]  /*7690*/  @P6 SHF.L.U32 R221, R180, 0x1f, RZ ;  /* 0x0000001fb4dd6819 */ /* 0x000fe200000006ff */
[----:B------:R1:W-:Y:S01]  /*76a0*/  STS.128 [R205+0x4010], R212 ;  /* 0x004010d4cd007388 */ /* 0x0003e20000000c00 */
[----:B------:R-:W-:Y:S01]  /*76b0*/  @!PT LDS RZ, [RZ] ;  /* 0x00000000fffff984 */ /* 0x000fe20000000800 */
[----:B------:R-:W-:Y:S01]  /*76c0*/  @!PT LDS RZ, [RZ] ;  /* 0x00000000fffff984 */ /* 0x000fe20000000800 */
[----:B------:R-:W-:Y:S01]  /*76d0*/  @!PT LDS RZ, [RZ] ;  /* 0x00000000fffff984 */ /* 0x000fe20000000800 */
[----:B------:R-:W-:Y:S01]  /*76e0*/  @!PT LDS RZ, [RZ] ;  /* 0x00000000fffff984 */ /* 0x000fe20000000800 */
[----:B------:R2:W-:Y:S07]  /*76f0*/  MEMBAR.ALL.CTA ;  /* 0x0000000000007992 */ /* 0x0005ee0000008000 */
[----:B--2---:R-:W2:Y:S02]  /*7700*/  FENCE.VIEW.ASYNC.S ;  /* 0x00000000000073c6 */ /* 0x004ea40000000000 */
[----:B--2---:R-:W-:Y:S06]  /*7710*/  BAR.SYNC.DEFER_BLOCKING 0x1, 0x80 ;  /* 0x0042000000007b1d */ /* 0x004fec0000010000 */
[----:B------:R-:W-:Y:S05]  /*7720*/  @P0 BRA `(.L_x_117) ;  /* 0x0000000000280947 */ /* 0x000fea0003800000 */
[----:B------:R-:W-:Y:S02]  /*7730*/  UIADD3 UR4, UPT, UPT, UR49, 0x4400, URZ ;  /* 0x0000440031047890 */ /* 0x000fe4000fffe0ff */
[----:B------:R-:W-:Y:S01]  /*7740*/  UIADD3 UR6, UP0, UPT, UR52, 0x680, URZ ;  /* 0x0000068034067890 */ /* 0x000fe2000ff1e0ff */
[----:B------:R-:W-:Y:S03]  /*7750*/  UMOV UR43, UR36 ;  /* 0x00000024002b7c82 */ /* 0x000fe60008000000 */
[----:B------:R-:W-:Y:S01]  /*7760*/  MOV R192, UR4 ;  /* 0x0000000400c07c02 */ /* 0x000fe20008000f00 */
[----:B------:R-:W-:Y:S03]  /*7770*/  UIADD3.X UR7, UPT, UPT, URZ, UR53, URZ, UP0, !UPT ;  /* 0x00000035ff077290 */ /* 0x000fe600087fe4ff */
[----:B------:R-:W-:Y:S11]  /*7780*/  R2UR UR40, R192 ;  /* 0x00000000c02872ca */ /* 0x000ff600000e0000 */
[----:B------:R-:W-:Y:S02]  /*7790*/  @!UPT UIADD3 URZ, UPT, UPT, URZ, URZ, URZ ;  /* 0x000000fffffff290 */ /* 0x000fe4000fffe0ff */
[----:B------:R2:W-:Y:S01]  /*77a0*/  UTMASTG.3D [UR40], [UR6] ;  /* 0x00000028060073b5 */ /* 0x0005e20008010000 */
[----:B------:R0:W-:Y:S01]  /*77b0*/  UTMACMDFLUSH ;  /* 0x00000000000079b7 */ /* 0x0001e20000000000 */
[----:B--2---:R-:W-:Y:S04]  /*77c0*/  DEPBAR.LE SB0, 0x1 ;  /* 0x000080400000791a */ /* 0x004fe80000000000 */
.L_x_117:
[----:B------:R-:W-:Y:S05]  /*77d0*/  BSYNC.RECONVERGENT B0 ;  /* 0x0000000000007941 */ /* 0x000fea0003800200 */
.L_x_116:
[----:B------:R-:W-:Y:S06]  /*77e0*/  BAR.SYNC.DEFER_BLOCKING 0x1, 0x80 ;  /* 0x0042000000007b1d */ /* 0x000fec0000010000 */
[----:B------:R-:W2:Y:S01]  /*77f0*/  @P6 SYNCS.PHASECHK.TRANS64.TRYWAIT P0, [R210+URZ+0x180], R221 ;  /* 0x000180ddd20065a7 */ /* 0x000ea200080011ff */
[----:B------:R-:W-:Y:S01]  /*7800*/  BSSY B1, `(.L_x_118) ;  /* 0x0000023000017945 */ /* 0x000fe20003800000 */
[----:B--2---:R-:W-:Y:S03]  /*7810*/  @P6 SEL R208, RZ, 0x1, !P0 ;  /* 0x00000001ffd06807 */ /* 0x004fe60004000000 */
[----:B------:R-:W-:Y:S05]  /*7820*/  @!P6 BRA `(.L_x_119) ;  /* 0x000000000080e947 */ /* 0x000fea0003800000 */
[----:B------:R-:W-:Y:S01]  /*7830*/  ISETP.NE.AND P1, PT, R209, RZ, PT ;  /* 0x000000ffd100720c */ /* 0x000fe20003f25270 */
[----:B------:R-:W-:Y:S01]  /*7840*/  BSSY B0, `(.L_x_120) ;  /* 0x000000a000007945 */ /* 0x000fe20003800000 */
[----:B------:R-:W-:Y:S11]  /*7850*/  ISETP.NE.AND P0, PT, R208, RZ, PT ;  /* 0x000000ffd000720c */ /* 0x000ff60003f05270 */
[----:B------:R-:W-:Y:S04]  /*7860*/  @P1 IMAD R0, R181, 0x2000, R190 ;  /* 0x00002000b5001824 */ /* 0x000fe800078e02be */
[C---:B------:R-:W-:Y:S01]  /*7870*/  @P1 IMAD.IADD R2, R0.reuse, 0x1, R211 ;  /* 0x0000000100021824 */ /* 0x040fe200078e02d3 */
[----:B------:R-:W-:Y:S03]  /*7880*/  @P1 IADD3 R219, PT, PT, R0, R219, RZ ;  /* 0x000000db00db1210 */ /* 0x000fe60007ffe0ff */
[----:B------:R-:W-:Y:S01]  /*7890*/  @P1 IMAD.IADD R217, R217, 0x1, R2 ;  /* 0x00000001d9d91824 */ /* 0x000fe200078e0202 */
[----:B------:R-:W-:Y:S06]  /*78a0*/  @P0 BRA `(.L_x_121) ;  /* 0x00000000000c0947 */ /* 0x000fec0003800000 */
[----:B------:R-:W-:Y:S04]  /*78b0*/  SHF.L.U32 R3, R180, 0x1f, RZ ;  /* 0x0000001fb4037819 */ /* 0x000fe800000006ff */
[----:B------:R-:W2:Y:S02]  /*78c0*/  SYNCS.PHASECHK.TRANS64.TRYWAIT P0, [R210+URZ+0x180], R3 ;  /* 0x00018003d20075a7 */ /* 0x000ea400080011ff */
[----:B--2---:R-:W-:Y:S05]  /*78d0*/  @!P0 BRA `(.L_x_122) ;  /* 0x0000002400988947 */ /* 0x004fea0003800000 */
.L_x_121:
[----:B------:R-:W-:Y:S05]  /*78e0*/  BSYNC B0 ;  /* 0x0000000000007941 */ /* 0x000fea0003800000 */
.L_x_120:
[----:B------:R-:W-:Y:S01]  /*78f0*/  ISETP.NE.AND P0, PT, R209, RZ, PT ;  /* 0x000000ffd100720c */ /* 0x000fe20003f05270 */
[----:B--2---:R-:W-:Y:S02]  /*7900*/  VIADD R210, R210, 0x190 ;  /* 0x00000190d2d27836 */ /* 0x004fe40000000000 */
[----:B------:R-:W-:Y:S02]  /*7910*/  IMAD.U32 R3, RZ, RZ, UR37 ;  /* 0x00000025ff037e24 */ /* 0x000fe4000f8e00ff */
[----:B------:R-:W-:Y:S03]  /*7920*/  VIADD R181, R181, 0x1 ;  /* 0x00000001b5b57836 */ /* 0x000fe60000000000 */
[----:B------:R-:W-:Y:S05]  /*7930*/  PRMT R3, R3, 0x654, R210 ;  /* 0x0000065403037816 */ /* 0x000fea00000000d2 */
[----:B------:R2:W3:Y:S04]  /*7940*/  @P0 LDS.128 R148, [R0] ;  /* 0x0000000000940984 */ /* 0x0004e80000000c00 */
[----:B------:R2:W4:Y:S04]  /*7950*/  @P0 LDS.128 R152, [R2+0x10] ;  /* 0x0000100002980984 */ /* 0x0005280000000c00 */
        /* <DEDUP_REMOVED lines=9> */
[----:B------:R-:W-:Y:S01]  /*79f0*/  SEL R181, R181, RZ, P0 ;  /* 0x000000ffb5b57207 */ /* 0x000fe20000000000 */
[----:B-----5:R5:W-:Y:S02]  /*7a00*/  SYNCS.ARRIVE.TRANS64.RED.A1T0 RZ, [R3+URZ], RZ ;  /* 0x000000ff03ff79a7 */ /* 0x020be400081004ff */
[----:B-----5:R-:W-:Y:S04]  /*7a10*/  SEL R3, RZ, 0x1, P0 ;  /* 0x00000001ff037807 */ /* 0x020fe80000000000 */
[----:B--234-:R-:W-:Y:S02]  /*7a20*/  LOP3.LUT R180, R180, R3, RZ, 0x3c, !PT ;  /* 0x00000003b4b47212 */ /* 0x01cfe400078e3cff */
.L_x_119:
[----:B------:R-:W-:Y:S05]  /*7a30*/  BSYNC B1 ;  /* 0x0000000000017941 */ /* 0x000fea0003800000 */
.L_x_118:
[----:B------:R-:W-:Y:S05]  /*7a40*/  VIADD R0, R80, 0x40 ;  /* 0x0000004050007836 */ /* 0x000fea0000000000 */
[----:B------:R-:W-:Y:S04]  /*7a50*/  SHF.R.U32.HI R0, RZ, 0x15, R0 ;  /* 0x00000015ff007819 */ /* 0x000fe80000011600 */
[----:B------:R-:W-:Y:S11]  /*7a60*/  LOP3.LUT P0, RZ, R0, 0x3, R173, 0x48, !PT ;  /* 0x0000000300ff7812 */ /* 0x000ff600078048ad */
[----:B------:R-:W-:Y:S02]  /*7a70*/  @!UPT UIADD3 URZ, UPT, UPT, URZ, URZ, URZ ;  /* 0x000000fffffff290 */ /* 0x000fe4000fffe0ff */
[----:B------:R-:W-:Y:S05]  /*7a80*/  @!P0 BRA `(.L_x_123) ;  /* 0x0000000000408947 */ /* 0x000fea0003800000 */
[----:B------:R-:W2:Y:S01]  /*7a90*/  LDCU.64 UR8, c[0x4][0x70] ;  /* 0x01000e00ff0877ac */ /* 0x000ea20008000a00 */
[----:B------:R-:W-:Y:S01]  /*7aa0*/  MOV R3, 0x0 ;  /* 0x0000000000037802 */ /* 0x000fe20000000f00 */
[----:B------:R-:W-:Y:S02]  /*7ab0*/  HFMA2 R12, -RZ, RZ, 0, 5.9604644775390625e-08 ;  /* 0x00000001ff0c7431 */ /* 0x000fe400000001ff */
[----:B------:R-:W-:Y:S02]  /*7ac0*/  IMAD.MOV.U32 R8, RZ, RZ, 0x192 ;  /* 0x00000192ff087424 */ /* 0x000fe400078e00ff */
[----:B------:R-:W-:Y:S01]  /*7ad0*/  IMAD.MOV.U32 R13, RZ, RZ, RZ ;  /* 0x000000ffff0d7224 */ /* 0x000fe200078e00ff */
[----:B------:R-:W3:Y:S01]  /*7ae0*/  LDCU.64 UR6, c[0x4][0x78] ;  /* 0x01000f00ff0677ac */ /* 0x000ee20008000a00 */
[----:B------:R-:W4:Y:S01]  /*7af0*/  LDC.64 R2, c[0x4][R3] ;  /* 0x0100000003027b82 */ /* 0x000f220000000a00 */
[----:B------:R-:W5:Y:S01]  /*7b00*/  LDCU.64 UR4, c[0x4][0x10] ;  /* 0x01000200ff0477ac */ /* 0x000f620008000a00 */
[----:B--2---:R-:W-:Y:S01]  /*7b10*/  MOV R5, UR9 ;  /* 0x0000000900057c02 */ /* 0x004fe20008000f00 */
[----:B------:R-:W-:Y:S01]  /*7b20*/  IMAD.U32 R4, RZ, RZ, UR8 ;  /* 0x00000008ff047e24 */ /* 0x000fe2000f8e00ff */
[----:B---3--:R-:W-:Y:S01]  /*7b30*/  MOV R7, UR7 ;  /* 0x0000000700077c02 */ /* 0x008fe20008000f00 */
[----:B------:R-:W-:Y:S01]  /*7b40*/  IMAD.U32 R6, RZ, RZ, UR6 ;  /* 0x00000006ff067e24 */ /* 0x000fe2000f8e00ff */
[----:B-----5:R-:W-:Y:S01]  /*7b50*/  MOV R11, UR5 ;  /* 0x00000005000b7c02 */ /* 0x020fe20008000f00 */
[----:B------:R-:W-:Y:S02]  /*7b60*/  IMAD.U32 R10, RZ, RZ, UR4 ;  /* 0x00000004ff0a7e24 */ /* 0x000fe4000f8e00ff */
[----:B------:R-:W-:Y:S07]  /*7b70*/  LEPC R20, `(.L_x_123) ;  /* 0x000000001014794e */ /* 0x000fee0000000000 */
[----:B-1--4-:R-:W-:Y:S05]  /*7b80*/  CALL.ABS.NOINC R2 ;  /* 0x0000000002007343 */ /* 0x012fea0003c00000 */
.L_x_123:
[----:B------:R-:W-:Y:S01]  /*7b90*/  ISETP.NE.AND P0, PT, R193, RZ, PT ;  /* 0x000000ffc100720c */ /* 0x000fe20003f05270 */
[----:B------:R-:W-:Y:S05]  /*7ba0*/  WARPSYNC.ALL ;  /* 0x0000000000007948 */ /* 0x000fea0003800000 */
[----:B------:R-:W-:Y:S01]  /*7bb0*/  R2UR UR4, R80 ;  /* 0x00000000500472ca */ /* 0x000fe200000e0000 */
[----:B------:R-:W-:Y:S01]  /*7bc0*/  BSSY.RECONVERGENT B0, `(.L_x_124) ;  /* 0x000011d000007945 */ /* 0x000fe20003800200 */
[----:B------:R-:W-:Y:S02]  /*7bd0*/  F2FP.F16.E5M2.UNPACK_B R11, R149 ;  /* 0x00000095ff0b723e */ /* 0x000fe400020004ff */
[----:B------:R-:W-:Y:S02]  /*7be0*/  F2FP.F16.E5M2.UNPACK_B R10, R150 ;  /* 0x00000096ff0a723e */ /* 0x000fe400020004ff */
[----:B------:R-:W-:Y:S01]  /*7bf0*/  F2FP.F16.E5M2.UNPACK_B R9, R151 ;  /* 0x00000097ff09723e */ /* 0x000fe200020004ff */
[--C-:B------:R-:W-:Y:S01]  /*7c00*/  HADD2.F32 R83, -RZ, R11.reuse.H0_H0 ;  /* 0x2000000bff537230 */ /* 0x100fe20000004100 */
[----:B------:R-:W-:Y:S01]  /*7c10*/  F2FP.F16.E5M2.UNPACK_B R8, R152 ;  /* 0x00000098ff08723e */ /* 0x000fe200020004ff */
[----:B------:R-:W-:Y:S01]  /*7c20*/  HADD2.F32 R84, -RZ, R11.H1_H1 ;  /* 0x3000000bff547230 */ /* 0x000fe20000004100 */
[----:B------:R-:W-:Y:S01]  /*7c30*/  F2FP.F16.E5M2.UNPACK_B R7, R153 ;  /* 0x00000099ff07723e */ /* 0x000fe200020004ff */
[--C-:B------:R-:W-:Y:S01]  /*7c40*/  HADD2.F32 R87, -RZ, R10.reuse.H0_H0 ;  /* 0x2000000aff577230 */ /* 0x100fe20000004100 */
[----:B------:R-:W-:Y:S01]  /*7c50*/  F2FP.F16.E5M2.UNPACK_B R6, R154 ;  /* 0x0000009aff06723e */ /* 0x000fe200020004ff */
[----:B------:R-:W-:Y:S01]  /*7c60*/  HADD2.F32 R88, -RZ, R10.H1_H1 ;  /* 0x3000000aff587230 */ /* 0x000fe20000004100 */
[----:B------:R-:W-:Y:S01]  /*7c70*/  F2FP.F16.E5M2.UNPACK_B R5, R155 ;  /* 0x0000009bff05723e */ /* 0x000fe200020004ff */
[--C-:B------:R-:W-:Y:S01]  /*7c80*/  HADD2.F32 R91, -RZ, R9.reuse.H0_H0 ;  /* 0x20000009ff5b7230 */ /* 0x100fe20000004100 */
[----:B-1----:R-:W-:Y:S01]  /*7c90*/  F2FP.F16.E5M2.UNPACK_B R4, R156 ;  /* 0x0000009cff04723e */ /* 0x002fe200020004ff */
[----:B------:R-:W-:Y:S01]  /*7ca0*/  HADD2.F32 R92, -RZ, R9.H1_H1 ;  /* 0x30000009ff5c7230 */ /* 0x000fe20000004100 */
[-C--:B------:R-:W-:Y:S01]  /*7cb0*/  F2FP.F16.E5M2.UNPACK_B R2, R148.reuse ;  /* 0x00000094ff02723e */ /* 0x080fe200020004ff */
[--C-:B------:R-:W-:Y:S01]  /*7cc0*/  HADD2.F32 R95, -RZ, R8.reuse.H0_H0 ;  /* 0x20000008ff5f7230 */ /* 0x100fe20000004100 */
[----:B------:R-:W-:Y:S01]  /*7cd0*/  F2FP.F16.E5M2.UNPACK_B R148, R148.H1 ;  /* 0x00000094ff94723e */ /* 0x000fe200030004ff */
[----:B------:R-:W-:Y:S01]  /*7ce0*/  HADD2.F32 R97, -RZ, R8.H1_H1 ;  /* 0x30000008ff617230 */ /* 0x000fe20000004100 */
[----:B------:R-:W-:Y:S01]  /*7cf0*/  F2FP.F16.E5M2.UNPACK_B R149, R149.H1 ;  /* 0x00000095ff95723e */ /* 0x000fe200030004ff */
[--C-:B------:R-:W-:Y:S01]  /*7d00*/  HADD2.F32 R98, -RZ, R7.reuse.H0_H0 ;  /* 0x20000007ff627230 */ /* 0x100fe20000004100 */
[----:B------:R-:W-:Y:S01]  /*7d10*/  F2FP.F16.E5M2.UNPACK_B R150, R150.H1 ;  /* 0x00000096ff96723e */ /* 0x000fe200030004ff */
[----:B------:R-:W-:Y:S01]  /*7d20*/  HADD2.F32 R101, -RZ, R7.H1_H1 ;  /* 0x30000007ff657230 */ /* 0x000fe20000004100 */
[----:B------:R-:W-:Y:S01]  /*7d30*/  F2FP.F16.E5M2.UNPACK_B R151, R151.H1 ;  /* 0x00000097ff97723e */ /* 0x000fe200030004ff */
[--C-:B------:R-:W-:Y:S01]  /*7d40*/  HADD2.F32 R102, -RZ, R6.reuse.H0_H0 ;  /* 0x20000006ff667230 */ /* 0x100fe20000004100 */
[----:B------:R-:W-:Y:S01]  /*7d50*/  F2FP.F16.E5M2.UNPACK_B R138, R163 ;  /* 0x000000a3ff8a723e */ /* 0x000fe200020004ff */
[----:B------:R-:W-:Y:S01]  /*7d60*/  HADD2.F32 R105, -RZ, R6.H1_H1 ;  /* 0x30000006ff697230 */ /* 0x000fe20000004100 */
[----:B------:R-:W-:Y:S01]  /*7d70*/  R2UR UR5, R207 ;  /* 0x00000000cf0572ca */ /* 0x000fe200000e0000 */
        /* <DEDUP_REMOVED lines=8> */
[----:B------:R-:W1:Y:S01]  /*7e00*/  LDTM.x64 R4, tmem[UR4+0x40] ;  /* 0x00004004000479ee */ /* 0x000e620008340000 */
[--C-:B------:R-:W-:Y:S01]  /*7e10*/  HADD2.F32 R0, -RZ, R2.reuse.H0_H0 ;  /* 0x20000002ff007230 */ /* 0x100fe20000004100 */
[----:B------:R-:W-:Y:S01]  /*7e20*/  NOP ;  /* 0x0000000000007918 */ /* 0x000fe20000000000 */
[----:B------:R-:W-:Y:S01]  /*7e30*/  HADD2.F32 R2, -RZ, R2.H1_H1 ;  /* 0x30000002ff027230 */ /* 0x000fe20000004100 */
[----:B------:R-:W-:Y:S01]  /*7e40*/  UIADD3 UR5, UPT, UPT, UR5, 0x1f0, URZ ;  /* 0x000001f005057890 */ /* 0x000fe2000fffe0ff */
[--C-:B------:R-:W-:Y:S01]  /*7e50*/  HADD2.F32 R86, -RZ, R149.reuse.H1_H1 ;  /* 0x30000095ff567230 */ /* 0x100fe20000004100 */
[----:B------:R-:W-:Y:S01]  /*7e60*/  F2FP.F16.E5M2.UNPACK_B R132, R161 ;  /* 0x000000a1ff84723e */ /* 0x000fe200020004ff */
[--C-:B------:R-:W-:Y:S01]  /*7e70*/  HADD2.F32 R114, -RZ, R116.reuse.H0_H0 ;  /* 0x20000074ff727230 */ /* 0x100fe20000004100 */
[----:B------:R-:W-:Y:S01]  /*7e80*/  UPRMT UR5, UR37, 0x654, UR5 ;  /* 0x0000065425057896 */ /* 0x000fe20008000005 */
[----:B------:R-:W-:Y:S01]  /*7e90*/  HADD2.F32 R117, -RZ, R116.H1_H1 ;  /* 0x30000074ff757230 */ /* 0x000fe20000004100 */
[----:B------:R-:W-:Y:S01]  /*7ea0*/  F2FP.F16.E5M2.UNPACK_B R136, R162 ;  /* 0x000000a2ff88723e */ /* 0x000fe200020004ff */
[--C-:B------:R-:W-:Y:S01]  /*7eb0*/  HADD2.F32 R118, -RZ, R120.reuse.H0_H0 ;  /* 0x20000078ff767230 */ /* 0x100fe20000004100 */
[----:B------:R-:W-:Y:S01]  /*7ec0*/  F2FP.F16.E5M2.UNPACK_B R152, R152.H1 ;  /* 0x00000098ff98723e */ /* 0x000fe200030004ff */
[----:B------:R-:W-:Y:S01]  /*7ed0*/  HADD2.F32 R121, -RZ, R120.H1_H1 ;  /* 0x30000078ff797230 */ /* 0x000fe20000004100 */
[----:B------:R-:W-:Y:S01]  /*7ee0*/  F2FP.F16.E5M2.UNPACK_B R153, R153.H1 ;  /* 0x00000099ff99723e */ /* 0x000fe200030004ff */
[--C-:B------:R-:W-:Y:S01]  /*7ef0*/  HADD2.F32 R122, -RZ, R124.reuse.H0_H0 ;  /* 0x2000007cff7a7230 */ /* 0x100fe20000004100 */
[----:B------:R-:W-:Y:S01]  /*7f00*/  F2FP.F16.E5M2.UNPACK_B R154, R154.H1 ;  /* 0x0000009aff9a723e */ /* 0x000fe200030004ff */
[----:B-1----:R-:W-:Y:S01]  /*7f10*/  SYNCS.ARRIVE.TRANS64.RED.A1T0 RZ, [UR5], RZ ;  /* 0x000000ffffff79a7 */ /* 0x002fe20008100405 */
[----:B------:R-:W-:Y:S01]  /*7f20*/  HADD2.F32 R125, -RZ, R124.H1_H1 ;  /* 0x3000007cff7d7230 */ /* 0x000fe20000004100 */
[----:B------:R-:W-:Y:S01]  /*7f30*/  F2FP.F16.E5M2.UNPACK_B R155, R155.H1 ;  /* 0x0000009bff9b723e */ /* 0x000fe200030004ff */
[--C-:B------:R-:W-:Y:S01]  /*7f40*/  HADD2.F32 R126, -RZ, R128.reuse.H0_H0 ;  /* 0x20000080ff7e7230 */ /* 0x100fe20000004100 */
[----:B------:R-:W-:Y:S01]  /*7f50*/  F2FP.F16.E5M2.UNPACK_B R156, R156.H1 ;  /* 0x0000009cff9c723e */ /* 0x000fe200030004ff */
[----:B------:R-:W-:Y:S01]  /*7f60*/  HADD2.F32 R129, -RZ, R128.H1_H1 ;  /* 0x30000080ff817230 */ /* 0x000fe20000004100 */
[----:B------:R-:W-:Y:S01]  /*7f70*/  F2FP.F16.E5M2.UNPACK_B R157, R157.H1 ;  /* 0x0000009dff9d723e */ /* 0x000fe200030004ff */
[C---:B------:R-:W-:Y:S01]  /*7f80*/  FMUL R4, R78.reuse, R4 ;  /* 0x000000044e047220 */ /* 0x040fe20000400000 */
[C---:B------:R-:W-:Y:S01]  /*7f90*/  FMUL R5, R78.reuse, R5 ;  /* 0x000000054e057220 */ /* 0x040fe20000400000 */
[----:B------:R-:W-:Y:S02]  /*7fa0*/  HADD2.F32 R3, -RZ, R148.H0_H0 ;  /* 0x20000094ff037230 */ /* 0x000fe40000004100 */
        /* <DEDUP_REMOVED lines=9> */
[C---:B------:R-:W-:Y:S01]  /*8040*/  FMUL R2, R78.reuse, R21 ;  /* 0x000000154e027220 */ /* 0x040fe20000400000 */
[C---:B------:R-:W-:Y:S01]  /*8050*/  FMUL R21, R78.reuse, R28 ;  /* 0x0000001c4e157220 */ /* 0x040fe20000400000 */
[----:B------:R-:W-:Y:S02]  /*8060*/  HADD2.F32 R130, -RZ, R132.H0_H0 ;  /* 0x20000084ff827230 */ /* 0x000fe40000004100 */
[C---:B------:R-:W-:Y:S01]  /*8070*/  FMUL R6, R78.reuse, R6 ;  /* 0x000000064e067220 */ /* 0x040fe20000400000 */
[----:B------:R-:W-:Y:S02]  /*8080*/  HADD2.F32 R82, -RZ, R148.H1_H1 ;  /* 0x30000094ff527230 */ /* 0x000fe40000004100 */
[C---:B------:R-:W-:Y:S01]  /*8090*/  FMUL R7, R78.reuse, R7 ;  /* 0x000000074e077220 */ /* 0x040fe20000400000 */
[----:B------:R-:W-:Y:S02]  /*80a0*/  HADD2.F32 R85, -RZ, R149.H0_H0 ;  /* 0x20000095ff557230 */ /* 0x000fe40000004100 */
[C---:B------:R-:W-:Y:S01]  /*80b0*/  FFMA R6, R81.reuse, R3, R6 ;  /* 0x0000000351067223 */ /* 0x040fe20000000006 */
[----:B------:R-:W-:Y:S02]  /*80c0*/  HADD2.F32 R133, -RZ, R132.H1_H1 ;  /* 0x30000084ff857230 */ /* 0x000fe40000004100 */
[C---:B------:R-:W-:Y:S01]  /*80d0*/  FFMA R7, R81.reuse, R82, R7 ;  /* 0x0000005251077223 */ /* 0x040fe20000000007 */
[C---:B------:R-:W-:Y:S01]  /*80e0*/  FFMA R8, R81.reuse, R83, R8 ;  /* 0x0000005351087223 */ /* 0x040fe20000000008 */
[C---:B------:R-:W-:Y:S01]  /*80f0*/  FFMA R9, R81.reuse, R84, R9 ;  /* 0x0000005451097223 */ /* 0x040fe20000000009 */
[--C-:B------:R-:W-:Y:S02]  /*8100*/  HADD2.F32 R82, -RZ, R138.reuse.H0_H0 ;  /* 0x2000008aff527230 */ /* 0x100fe40000004100 */
[C---:B------:R-:W-:Y:S01]  /*8110*/  FMUL R10, R78.reuse, R10 ;  /* 0x0000000a4e0a7220 */ /* 0x040fe20000400000 */
[----:B------:R-:W-:Y:S02]  /*8120*/  HADD2.F32 R83, -RZ, R138.H1_H1 ;  /* 0x3000008aff537230 */ /* 0x000fe40000004100 */
[C---:B------:R-:W-:Y:S01]  /*8130*/  FMUL R11, R78.reuse, R11 ;  /* 0x0000000b4e0b7220 */ /* 0x040fe20000400000 */
[----:B------:R-:W-:Y:S02]  /*8140*/  HADD2.F32 R89, -RZ, R150.H0_H0 ;  /* 0x20000096ff597230 */ /* 0x000fe40000004100 */
[C---:B------:R-:W-:Y:S01]  /*8150*/  FFMA R10, R81.reuse, R85, R10 ;  /* 0x00000055510a7223 */ /* 0x040fe2000000000a */
[--C-:B------:R-:W-:Y:S02]  /*8160*/  HADD2.F32 R134, -RZ, R136.reuse.H0_H0 ;  /* 0x20000088ff867230 */ /* 0x100fe40000004100 */
[C---:B------:R-:W-:Y:S01]  /*8170*/  FFMA R11, R81.reuse, R86, R11 ;  /* 0x00000056510b7223 */ /* 0x040fe2000000000b */
[C---:B------:R-:W-:Y:S01]  /*8180*/  FFMA R12, R81.reuse, R87, R12 ;  /* 0x00000057510c7223 */ /* 0x040fe2000000000c */
[----:B------:R-:W-:Y:S01]  /*8190*/  FFMA R13, R81, R88, R13 ;  /* 0x00000058510d7223 */ /* 0x000fe2000000000d */
[----:B------:R-:W-:Y:S01]  /*81a0*/  F2FP.SATFINITE.E5M2.F32.PACK_AB_MERGE_C R86, R7, R6, RZ ;  /* 0x000000060756723e */ /* 0x000fe200048060ff */
[C---:B------:R-:W-:Y:S01]  /*81b0*/  FMUL R7, R78.reuse, R24 ;  /* 0x000000184e077220 */ /* 0x040fe20000400000 */
[----:B------:R-:W-:Y:S01]  /*81c0*/  F2FP.SATFINITE.E5M2.F32.PACK_AB_MERGE_C R138, R11, R10, RZ ;  /* 0x0000000a0b8a723e */ /* 0x000fe200048060ff */
[C---:B------:R-:W-:Y:S01]  /*81d0*/  FMUL R10, R78.reuse, R25 ;  /* 0x000000194e0a7220 */ /* 0x040fe20000400000 */
[C---:B------:R-:W-:Y:S01]  /*81e0*/  FMUL R25, R78.reuse, R32 ;  /* 0x000000204e197220 */ /* 0x040fe20000400000 */
[----:B------:R-:W-:Y:S02]  /*81f0*/  HADD2.F32 R137, -RZ, R136.H1_H1 ;  /* 0x30000088ff897230 */ /* 0x000fe40000004100 */
[C---:B------:R-:W-:Y:S01]  /*8200*/  FMUL R14, R78.reuse, R14 ;  /* 0x0000000e4e0e7220 */ /* 0x040fe20000400000 */
[----:B------:R-:W-:Y:S02]  /*8210*/  HADD2.F32 R90, -RZ, R150.H1_H1 ;  /* 0x30000096ff5a7230 */ /* 0x000fe40000004100 */
[C---:B------:R-:W-:Y:S01]  /*8220*/  FMUL R15, R78.reuse, R15 ;  /* 0x0000000f4e0f7220 */ /* 0x040fe20000400000 */
[--C-:B------:R-:W-:Y:S02]  /*8230*/  HADD2.F32 R93, -RZ, R151.reuse.H0_H0 ;  /* 0x20000097ff5d7230 */ /* 0x100fe40000004100 */
[C---:B------:R-:W-:Y:S01]  /*8240*/  FFMA R14, R81.reuse, R89, R14 ;  /* 0x00000059510e7223 */ /* 0x040fe2000000000e */
[----:B------:R-:W-:Y:S02]  /*8250*/  HADD2.F32 R94, -RZ, R151.H1_H1 ;  /* 0x30000097ff5e7230 */ /* 0x000fe40000004100 */
[C---:B------:R-:W-:Y:S01]  /*8260*/  FFMA R15, R81.reuse, R90, R15 ;  /* 0x0000005a510f7223 */ /* 0x040fe2000000000f */
[C---:B------:R-:W-:Y:S01]  /*8270*/  FFMA R16, R81.reuse, R91, R16 ;  /* 0x0000005b51107223 */ /* 0x040fe20000000010 */
[----:B------:R-:W-:Y:S01]  /*8280*/  FFMA R17, R81, R92, R17 ;  /* 0x0000005c51117223 */ /* 0x000fe20000000011 */
[C---:B------:R-:W-:Y:S01]  /*8290*/  FMUL R18, R78.reuse, R18 ;  /* 0x000000124e127220 */ /* 0x040fe20000400000 */
[C---:B------:R-:W-:Y:S01]  /*82a0*/  FMUL R19, R78.reuse, R19 ;  /* 0x000000134e137220 */ /* 0x040fe20000400000 */
[--C-:B------:R-:W-:Y:S01]  /*82b0*/  HADD2.F32 R96, -RZ, R152.reuse.H0_H0 ;  /* 0x20000098ff607230 */ /* 0x100fe20000004100 */
[----:B------:R-:W-:Y:S01]  /*82c0*/  F2FP.SATFINITE.E5M2.F32.PACK_AB_MERGE_C R14, R15, R14, RZ ;  /* 0x0000000e0f0e723e */ /* 0x000fe200048060ff */
[C---:B------:R-:W-:Y:S01]  /*82d0*/  FFMA R18, R81.reuse, R93, R18 ;  /* 0x0000005d51127223 */ /* 0x040fe20000000012 */
[C---:B------:R-:W-:Y:S01]  /*82e0*/  FFMA R19, R81.reuse, R94, R19 ;  /* 0x0000005e51137223 */ /* 0x040fe20000000013 */
[C---:B------:R-:W-:Y:S01]  /*82f0*/  FFMA R0, R81.reuse, R95, R0 ;  /* 0x0000005f51007223 */ /* 0x040fe20000000000 */
[----:B------:R-:W-:Y:S01]  /*8300*/  FFMA R2, R81, R97, R2 ;  /* 0x0000006151027223 */ /* 0x000fe20000000002 */
[----:B------:R-:W-:Y:S02]  /*8310*/  HADD2.F32 R99, -RZ, R152.H1_H1 ;  /* 0x30000098ff637230 */ /* 0x000fe40000004100 */
[C---:B------:R-:W-:Y:S01]  /*8320*/  FMUL R3, R78.reuse, R22 ;  /* 0x000000164e037220 */ /* 0x040fe20000400000 */
[----:B------:R-:W-:Y:S01]  /*8330*/  F2FP.SATFINITE.E5M2.F32.PACK_AB_MERGE_C R18, R19, R18, RZ ;  /* 0x000000121312723e */ /* 0x000fe200048060ff */
[C---:B------:R-:W-:Y:S01]  /*8340*/  FMUL R22, R78.reuse, R29 ;  /* 0x0000001d4e167220 */ /* 0x040fe20000400000 */
[C---:B------:R-:W-:Y:S01]  /*8350*/  FMUL R29, R78.reuse, R36 ;  /* 0x000000244e1d7220 */ /* 0x040fe20000400000 */
[C---:B------:R-:W-:Y:S01]  /*8360*/  FFMA R3, R81.reuse, R96, R3 ;  /* 0x0000006051037223 */ /* 0x040fe20000000003 */
[C---:B------:R-:W-:Y:S01]  /*8370*/  FMUL R6, R78.reuse, R23 ;  /* 0x000000174e067220 */ /* 0x040fe20000400000 */
[--C-:B------:R-:W-:Y:S02]  /*8380*/  HADD2.F32 R100, -RZ, R153.reuse.H0_H0 ;  /* 0x20000099ff647230 */ /* 0x100fe40000004100 */
[C---:B------:R-:W-:Y:S01]  /*8390*/  FMUL R11, R78.reuse, R26 ;  /* 0x0000001a4e0b7220 */ /* 0x040fe20000400000 */
[----:B------:R-:W-:Y:S02]  /*83a0*/  HADD2.F32 R103, -RZ, R153.H1_H1 ;  /* 0x30000099ff677230 */ /* 0x000fe40000004100 */
[C---:B------:R-:W-:Y:S01]  /*83b0*/  FFMA R6, R81.reuse, R99, R6 ;  /* 0x0000006351067223 */ /* 0x040fe20000000006 */
[C---:B------:R-:W-:Y:S01]  /*83c0*/  FFMA R7, R81.reuse, R98, R7 ;  /* 0x0000006251077223 */ /* 0x040fe20000000007 */
[C---:B------:R-:W-:Y:S01]  /*83d0*/  FFMA R10, R81.reuse, R101, R10 ;  /* 0x00000065510a7223 */ /* 0x040fe2000000000a */
[C---:B------:R-:W-:Y:S01]  /*83e0*/  FFMA R11, R81.reuse, R100, R11 ;  /* 0x00000064510b7223 */ /* 0x040fe2000000000b */
[----:B------:R-:W-:Y:S01]  /*83f0*/  FMUL R26, R78, R33 ;  /* 0x000000214e1a7220 */ /* 0x000fe20000400000 */
[----:B------:R-:W-:Y:S01]  /*8400*/  F2FP.SATFINITE.E5M2.F32.PACK_AB_MERGE_C R3, R6, R3, RZ ;  /* 0x000000030603723e */ /* 0x000fe200048060ff */
[C---:B------:R-:W-:Y:S01]  /*8410*/  FMUL R33, R78.reuse, R40 ;  /* 0x000000284e217220 */ /* 0x040fe20000400000 */
        /* <DEDUP_REMOVED lines=8> */
[C---:B------:R-:W-:Y:S01]  /*84a0*/  FMUL R30, R78.reuse, R37 ;  /* 0x000000254e1e7220 */ /* 0x040fe20000400000 */
[C---:B------:R-:W-:Y:S01]  /*84b0*/  FMUL R37, R78.reuse, R44 ;  /* 0x0000002c4e257220 */ /* 0x040fe20000400000 */
[C---:B------:R-:W-:Y:S01]  /*84c0*/  FMUL R24, R78.reuse, R31 ;  /* 0x0000001f4e187220 */ /* 0x040fe20000400000 */
[----:B------:R-:W-:Y:S01]  /*84d0*/  F2FP.F16.E5M2.UNPACK_B R158, R158.H1 ;  /* 0x0000009eff9e723e */ /* 0x000fe200030004ff */
[--C-:B------:R-:W-:Y:S02]  /*84e0*/  HADD2.F32 R108, -RZ, R155.reuse.H0_H0 ;  /* 0x2000009bff6c7230 */ /* 0x100fe40000004100 */
[----:B------:R-:W-:Y:S01]  /*84f0*/  FMUL R27, R78, R34 ;  /* 0x000000224e1b7220 */ /* 0x000fe20000400000 */
[----:B------:R-:W-:Y:S02]  /*8500*/  HADD2.F32 R111, -RZ, R155.H1_H1 ;  /* 0x3000009bff6f7230 */ /* 0x000fe40000004100 */
[C---:B------:R-:W-:Y:S01]  /*8510*/  FFMA R24, R81.reuse, R107, R24 ;  /* 0x0000006b51187223 */ /* 0x040fe20000000018 */
[----:B------:R-:W-:Y:S01]  /*8520*/  F2FP.F16.E5M2.UNPACK_B R159, R159.H1 ;  /* 0x0000009fff9f723e */ /* 0x000fe200030004ff */
[C---:B------:R-:W-:Y:S01]  /*8530*/  FFMA R25, R81.reuse, R106, R25 ;  /* 0x0000006a51197223 */ /* 0x040fe20000000019 */
[C---:B------:R-:W-:Y:S01]  /*8540*/  FFMA R26, R81.reuse, R109, R26 ;  /* 0x0000006d511a7223 */ /* 0x040fe2000000001a */
[----:B------:R-:W-:Y:S01]  /*8550*/  F2FP.F16.E5M2.UNPACK_B R160, R160.H1 ;  /* 0x000000a0ffa0723e */ /* 0x000fe200030004ff */
[C---:B------:R-:W-:Y:S01]  /*8560*/  FFMA R27, R81.reuse, R108, R27 ;  /* 0x0000006c511b7223 */ /* 0x040fe2000000001b */
[----:B------:R-:W-:Y:S01]  /*8570*/  F2FP.SATFINITE.E5M2.F32.PACK_AB_MERGE_C R6, R24, R23, RZ ;  /* 0x000000171806723e */ /* 0x000fe200048060ff */
[C---:B------:R-:W-:Y:S01]  /*8580*/  FMUL R34, R78.reuse, R41 ;  /* 0x000000294e227220 */ /* 0x040fe20000400000 */
[C---:B------:R-:W-:Y:S01]  /*8590*/  FMUL R41, R78.reuse, R48 ;  /* 0x000000304e297220 */ /* 0x040fe20000400000 */
[----:B------:R-:W-:Y:S01]  /*85a0*/  FMUL R28, R78, R35 ;  /* 0x000000234e1c7220 */ /* 0x000fe20000400000 */
[----:B------:R-:W-:Y:S01]  /*85b0*/  F2FP.F16.E5M2.UNPACK_B R161, R161.H1 ;  /* 0x000000a1ffa1723e */ /* 0x000fe200030004ff */
[--C-:B------:R-:W-:Y:S01]  /*85c0*/  HADD2.F32 R112, -RZ, R156.reuse.H0_H0 ;  /* 0x2000009cff707230 */ /* 0x100fe20000004100 */
[----:B------:R-:W-:Y:S01]  /*85d0*/  F2FP.SATFINITE.E5M2.F32.PACK_AB_MERGE_C R6, R22, R21, R6 ;  /* 0x000000151606723e */ /* 0x000fe20004806006 */
[C---:B------:R-:W-:Y:S01]  /*85e0*/  FFMA R28, R81.reuse, R111, R28 ;  /* 0x0000006f511c7223 */ /* 0x040fe2000000001c */
[C---:B------:R-:W-:Y:S01]  /*85f0*/  FFMA R29, R81.reuse, R110, R29 ;  /* 0x0000006e511d7223 */ /* 0x040fe2000000001d */
[C---:B------:R-:W-:Y:S01]  /*8600*/  FFMA R30, R81.reuse, R113, R30 ;  /* 0x00000071511e7223 */ /* 0x040fe2000000001e */
[----:B------:R-:W-:Y:S02]  /*8610*/  HADD2.F32 R115, -RZ, R156.H1_H1 ;  /* 0x3000009cff737230 */ /* 0x000fe40000004100 */
[C---:B------:R-:W-:Y:S01]  /*8620*/  FMUL R31, R78.reuse, R38 ;  /* 0x000000264e1f7220 */ /* 0x040fe20000400000 */
[----:B------:R-:W-:Y:S01]  /*8630*/  F2FP.F16.E5M2.UNPACK_B R162, R162.H1 ;  /* 0x000000a2ffa2723e */ /* 0x000fe200030004ff */
[C---:B------:R-:W-:Y:S01]  /*8640*/  FMUL R38, R78.reuse, R45 ;  /* 0x0000002d4e267220 */ /* 0x040fe20000400000 */
[C---:B------:R-:W-:Y:S01]  /*8650*/  FMUL R45, R78.reuse, R52 ;  /* 0x000000344e2d7220 */ /* 0x040fe20000400000 */
[----:B------:R-:W-:Y:S01]  /*8660*/  F2FP.F16.E5M2.UNPACK_B R163, R163.H1 ;  /* 0x000000a3ffa3723e */ /* 0x000fe200030004ff */
[----:B------:R-:W-:Y:S01]  /*8670*/  FFMA R31, R81, R112, R31 ;  /* 0x00000070511f7223 */ /* 0x000fe2000000001f */
[----:B------:R-:W-:Y:S01]  /*8680*/  FMUL R52, R78, R59 ;  /* 0x0000003b4e347220 */ /* 0x000fe20000400000 */
[----:B------:R-:W-:Y:S01]  /*8690*/  IADD3 R76, PT, PT, R76, 0x1, RZ ;  /* 0x000000014c4c7810 */ /* 0x000fe20007ffe0ff */
[C---:B------:R-:W-:Y:S01]  /*86a0*/  FMUL R59, R78.reuse, R66 ;  /* 0x000000424e3b7220 */ /* 0x040fe20000400000 */
[----:B------:R-:W-:Y:S01]  /*86b0*/  F2FP.SATFINITE.E5M2.F32.PACK_AB_MERGE_C R66, R13, R12, R14 ;  /* 0x0000000c0d42723e */ /* 0x000fe2000480600e */
[C---:B------:R-:W-:Y:S01]  /*86c0*/  FMUL R32, R78.reuse, R39 ;  /* 0x000000274e207220 */ /* 0x040fe20000400000 */
[--C-:B------:R-:W-:Y:S02]  /*86d0*/  HADD2.F32 R116, -RZ, R157.reuse.H0_H0 ;  /* 0x2000009dff747230 */ /* 0x100fe40000004100 */
[C---:B------:R-:W-:Y:S01]  /*86e0*/  FMUL R35, R78.reuse, R42 ;  /* 0x0000002a4e237220 */ /* 0x040fe20000400000 */
[----:B------:R-:W-:Y:S02]  /*86f0*/  HADD2.F32 R119, -RZ, R157.H1_H1 ;  /* 0x3000009dff777230 */ /* 0x000fe40000004100 */
[C---:B------:R-:W-:Y:S01]  /*8700*/  FFMA R32, R81.reuse, R115, R32 ;  /* 0x0000007351207223 */ /* 0x040fe20000000020 */
[----:B------:R-:W-:Y:S01]  /*8710*/  FMUL R36, R78, R43 ;  /* 0x0000002b4e247220 */ /* 0x000fe20000400000 */
[C---:B------:R-:W-:Y:S01]  /*8720*/  FFMA R33, R81.reuse, R114, R33 ;  /* 0x0000007251217223 */ /* 0x040fe20000000021 */
[C---:B------:R-:W-:Y:S01]  /*8730*/  FFMA R34, R81.reuse, R117, R34 ;  /* 0x0000007551227223 */ /* 0x040fe20000000022 */
[--C-:B------:R-:W-:Y:S01]  /*8740*/  HADD2.F32 R120, -RZ, R158.reuse.H0_H0 ;  /* 0x2000009eff787230 */ /* 0x100fe20000004100 */
[----:B------:R-:W-:Y:S01]  /*8750*/  F2FP.SATFINITE.E5M2.F32.PACK_AB_MERGE_C R32, R32, R31, RZ ;  /* 0x0000001f2020723e */ /* 0x000fe200048060ff */
[C---:B------:R-:W-:Y:S01]  /*8760*/  FFMA R35, R81.reuse, R116, R35 ;  /* 0x0000007451237223 */ /* 0x040fe20000000023 */
[----:B------:R-:W-:Y:S02]  /*8770*/  HADD2.F32 R123, -RZ, R158.H1_H1 ;  /* 0x3000009eff7b7230 */ /* 0x000fe40000004100 */
[----:B------:R-:W-:Y:S01]  /*8780*/  FMUL R39, R78, R46 ;  /* 0x0000002e4e277220 */ /* 0x000fe20000400000 */
[----:B------:R-:W-:Y:S01]  /*8790*/  F2FP.SATFINITE.E5M2.F32.PACK_AB_MERGE_C R32, R30, R29, R32 ;  /* 0x0000001d1e20723e */ /* 0x000fe20004806020 */
[C---:B------:R-:W-:Y:S01]  /*87a0*/  FFMA R36, R81.reuse, R119, R36 ;  /* 0x0000007751247223 */ /* 0x040fe20000000024 */
[C---:B------:R-:W-:Y:S01]  /*87b0*/  FMUL R40, R78.reuse, R47 ;  /* 0x0000002f4e287220 */ /* 0x040fe20000400000 */
[C---:B------:R-:W-:Y:S01]  /*87c0*/  FFMA R37, R81.reuse, R118, R37 ;  /* 0x0000007651257223 */ /* 0x040fe20000000025 */
[C---:B------:R-:W-:Y:S01]  /*87d0*/  FFMA R38, R81.reuse, R121, R38 ;  /* 0x0000007951267223 */ /* 0x040fe20000000026 */
[C---:B------:R-:W-:Y:S01]  /*87e0*/  FMUL R42, R78.reuse, R49 ;  /* 0x000000314e2a7220 */ /* 0x040fe20000400000 */
[--C-:B------:R-:W-:Y:S02]  /*87f0*/  HADD2.F32 R124, -RZ, R159.reuse.H0_H0 ;  /* 0x2000009fff7c7230 */ /* 0x100fe40000004100 */
[C---:B------:R-:W-:Y:S01]  /*8800*/  FFMA R39, R81.reuse, R120, R39 ;  /* 0x0000007851277223 */ /* 0x040fe20000000027 */
[----:B------:R-:W-:Y:S02]  /*8810*/  HADD2.F32 R127, -RZ, R159.H1_H1 ;  /* 0x3000009fff7f7230 */ /* 0x000fe40000004100 */
[C---:B------:R-:W-:Y:S01]  /*8820*/  FMUL R43, R78.reuse, R50 ;  /* 0x000000324e2b7220 */ /* 0x040fe20000400000 */
[C---:B------:R-:W-:Y:S01]  /*8830*/  FFMA R40, R81.reuse, R123, R40 ;  /* 0x0000007b51287223 */ /* 0x040fe20000000028 */
[C---:B------:R-:W-:Y:S01]  /*8840*/  FMUL R44, R78.reuse, R51 ;  /* 0x000000334e2c7220 */ /* 0x040fe20000400000 */
[C---:B------:R-:W-:Y:S01]  /*8850*/  FFMA R41, R81.reuse, R122, R41 ;  /* 0x0000007a51297223 */ /* 0x040fe20000000029 */
[C---:B------:R-:W-:Y:S01]  /*8860*/  FMUL R50, R78.reuse, R57 ;  /* 0x000000394e327220 */ /* 0x040fe20000400000 */
[C---:B------:R-:W-:Y:S01]  /*8870*/  FMUL R57, R78.reuse, R64 ;  /* 0x000000404e397220 */ /* 0x040fe20000400000 */
[----:B------:R-:W-:Y:S01]  /*8880*/  FFMA R42, R81, R125, R42 ;  /* 0x0000007d512a7223 */ /* 0x000fe2000000002a */
[C---:B------:R-:W-:Y:S01]  /*8890*/  FMUL R46, R78.reuse, R53 ;  /* 0x000000354e2e7220 */ /* 0x040fe20000400000 */
[--C-:B------:R-:W-:Y:S01]  /*88a0*/  HADD2.F32 R128, -RZ, R160.reuse.H0_H0 ;  /* 0x200000a0ff807230 */ /* 0x100fe20000004100 */
[----:B------:R-:W-:Y:S01]  /*88b0*/  F2FP.SATFINITE.E5M2.F32.PACK_AB_MERGE_C R64, R5, R4, R86 ;  /* 0x000000040540723e */ /* 0x000fe20004806056 */
[C---:B------:R-:W-:Y:S01]  /*88c0*/  FMUL R51, R78.reuse, R58 ;  /* 0x0000003a4e337220 */ /* 0x040fe20000400000 */
[C---:B------:R-:W-:Y:S01]  /*88d0*/  FMUL R53, R78.reuse, R60 ;  /* 0x0000003c4e357220 */ /* 0x040fe20000400000 */
[C---:B------:R-:W-:Y:S01]  /*88e0*/  FFMA R43, R81.reuse, R124, R43 ;  /* 0x0000007c512b7223 */ /* 0x040fe2000000002b */
[----:B------:R-:W-:Y:S02]  /*88f0*/  HADD2.F32 R131, -RZ, R160.H1_H1 ;  /* 0x300000a0ff837230 */ /* 0x000fe40000004100 */
[C---:B------:R-:W-:Y:S01]  /*8900*/  FMUL R47, R78.reuse, R54 ;  /* 0x000000364e2f7220 */ /* 0x040fe20000400000 */
[C---:B------:R-:W-:Y:S01]  /*8910*/  FMUL R58, R78.reuse, R65 ;  /* 0x000000414e3a7220 */ /* 0x040fe20000400000 */
[----:B------:R-:W-:Y:S01]  /*8920*/  FMUL R60, R78, R67 ;  /* 0x000000434e3c7220 */ /* 0x000fe20000400000 */
[----:B------:R-:W-:Y:S01]  /*8930*/  F2FP.SATFINITE.E5M2.F32.PACK_AB_MERGE_C R5, R20, R11, RZ ;  /* 0x0000000b1405723e */ /* 0x000fe200048060ff */
[----:B------:R-:W-:Y:S01]  /*8940*/  FFMA R44, R81, R127, R44 ;  /* 0x0000007f512c7223 */ /* 0x000fe2000000002c */
[C---:B------:R-:W-:Y:S01]  /*8950*/  FMUL R48, R78.reuse, R55 ;  /* 0x000000374e307220 */ /* 0x040fe20000400000 */
[----:B------:R-:W-:Y:S01]  /*8960*/  F2FP.SATFINITE.E5M2.F32.PACK_AB_MERGE_C R65, R9, R8, R138 ;  /* 0x000000080941723e */ /* 0x000fe2000480608a */
[----:B------:R-:W-:Y:S01]  /*8970*/  FFMA R45, R81, R126, R45 ;  /* 0x0000007e512d7223 */ /* 0x000fe2000000002d */
[----:B------:R-:W-:Y:S01]  /*8980*/  F2FP.SATFINITE.E5M2.F32.PACK_AB_MERGE_C R67, R17, R16, R18 ;  /* 0x000000101143723e */ /* 0x000fe20004806012 */
[----:B------:R-:W-:Y:S01]  /*8990*/  FMUL R49, R78, R56 ;  /* 0x000000384e317220 */ /* 0x000fe20000400000 */
[C---:B------:R-:W-:Y:S01]  /*89a0*/  FFMA R46, R81.reuse, R129, R46 ;  /* 0x00000081512e7223 */ /* 0x040fe2000000002e */
[--C-:B------:R-:W-:Y:S02]  /*89b0*/  HADD2.F32 R132, -RZ, R161.reuse.H0_H0 ;  /* 0x200000a1ff847230 */ /* 0x100fe40000004100 */
[C---:B------:R-:W-:Y:S01]  /*89c0*/  FFMA R47, R81.reuse, R128, R47 ;  /* 0x00000080512f7223 */ /* 0x040fe2000000002f */
[----:B------:R1:W-:Y:S01]  /*89d0*/  STS.128 [R172+UR49+0x6400], R64 ;  /* 0x00640040ac007988 */ /* 0x0003e20008000c31 */
[----:B------:R-:W-:Y:S01]  /*89e0*/  HADD2.F32 R135, -RZ, R161.H1_H1 ;  /* 0x300000a1ff877230 */ /* 0x000fe20000004100 */
[----:B------:R-:W-:Y:S01]  /*89f0*/  F2FP.SATFINITE.E5M2.F32.PACK_AB_MERGE_C R5, R10, R7, R5 ;  /* 0x000000070a05723e */ /* 0x000fe20004806005 */
[C---:B------:R-:W-:Y:S01]  /*8a00*/  FFMA R48, R81.reuse, R131, R48 ;  /* 0x0000008351307223 */ /* 0x040fe20000000030 */
[----:B------:R-:W-:Y:S01]  /*8a10*/  F2FP.SATFINITE.E5M2.F32.PACK_AB_MERGE_C R7, R28, R27, RZ ;  /* 0x0000001b1c07723e */ /* 0x000fe200048060ff */
        /* <DEDUP_REMOVED lines=8> */
[----:B------:R-:W-:Y:S01]  /*8aa0*/  FMUL R56, R78, R63 ;  /* 0x0000003f4e387220 */ /* 0x000fe20000400000 */
[----:B------:R-:W-:Y:S01]  /*8ab0*/  F2FP.SATFINITE.E5M2.F32.PACK_AB_MERGE_C R4, R2, R0, R3 ;  /* 0x000000000204723e */ /* 0x000fe20004806003 */
[C---:B------:R-:W-:Y:S01]  /*8ac0*/  FFMA R53, R81.reuse, R134, R53 ;  /* 0x0000008651357223 */ /* 0x040fe20000000035 */
[----:B------:R-:W-:Y:S01]  /*8ad0*/  F2FP.SATFINITE.E5M2.F32.PACK_AB_MERGE_C R7, R26, R25, R7 ;  /* 0x000000191a07723e */ /* 0x000fe20004806007 */
[C---:B------:R-:W-:Y:S01]  /*8ae0*/  FFMA R54, R81.reuse, R137, R54 ;  /* 0x0000008951367223 */ /* 0x040fe20000000036 */
[--C-:B------:R-:W-:Y:S02]  /*8af0*/  HADD2.F32 R84, -RZ, R163.reuse.H0_H0 ;  /* 0x200000a3ff547230 */ /* 0x100fe40000004100 */
[C---:B------:R-:W-:Y:S01]  /*8b00*/  FFMA R55, R81.reuse, R136, R55 ;  /* 0x0000008851377223 */ /* 0x040fe20000000037 */
[----:B------:R-:W-:Y:S01]  /*8b10*/  HADD2.F32 R85, -RZ, R163.H1_H1 ;  /* 0x300000a3ff557230 */ /* 0x000fe20000004100 */
[----:B------:R1:W-:Y:S01]  /*8b20*/  STS.128 [R204+0x6010], R4 ;  /* 0x00601004cc007388 */ /* 0x0003e20000000c00 */
[----:B------:R-:W-:Y:S01]  /*8b30*/  F2FP.SATFINITE.E5M2.F32.PACK_AB_MERGE_C R35, R36, R35, RZ ;  /* 0x000000232423723e */ /* 0x000fe200048060ff */
[C---:B------:R-:W-:Y:S01]  /*8b40*/  FFMA R56, R81.reuse, R139, R56 ;  /* 0x0000008b51387223 */ /* 0x040fe20000000038 */
[----:B------:R-:W-:Y:S01]  /*8b50*/  F2FP.SATFINITE.E5M2.F32.PACK_AB_MERGE_C R39, R40, R39, RZ ;  /* 0x000000272827723e */ /* 0x000fe200048060ff */
[C---:B------:R-:W-:Y:S01]  /*8b60*/  FFMA R57, R81.reuse, R82, R57 ;  /* 0x0000005251397223 */ /* 0x040fe20000000039 */
[----:B------:R-:W-:Y:S01]  /*8b70*/  F2FP.SATFINITE.E5M2.F32.PACK_AB_MERGE_C R43, R44, R43, RZ ;  /* 0x0000002b2c2b723e */ /* 0x000fe200048060ff */
[C---:B------:R-:W-:Y:S01]  /*8b80*/  FFMA R58, R81.reuse, R83, R58 ;  /* 0x00000053513a7223 */ /* 0x040fe2000000003a */
[C---:B------:R-:W-:Y:S01]  /*8b90*/  FFMA R59, R81.reuse, R84, R59 ;  /* 0x00000054513b7223 */ /* 0x040fe2000000003b */
[----:B------:R-:W-:Y:S01]  /*8ba0*/  F2FP.SATFINITE.E5M2.F32.PACK_AB_MERGE_C R33, R34, R33, R35 ;  /* 0x000000212221723e */ /* 0x000fe20004806023 */
        /* <DEDUP_REMOVED lines=11> */
[----:B------:R-:W-:Y:S05]  /*8c60*/  F2FP.SATFINITE.E5M2.F32.PACK_AB_MERGE_C R51, R58, R57, R59 ;  /* 0x000000393a33723e */ /* 0x000fea000480603b */
        /* <DEDUP_REMOVED lines=9> */
[----:B------:R-:W-:Y:S02]  /*8d00*/  UIADD3 UR8, UP0, UPT, UR52, 0x680, URZ ;  /* 0x0000068034087890 */ /* 0x000fe4000ff1e0ff */
[----:B------:R-:W-:Y:S02]  /*8d10*/  UIADD3 UR5, UPT, UPT, UR41, 0x40, URZ ;  /* 0x0000004029057890 */ /* 0x000fe4000fffe0ff */
[----:B------:R-:W-:Y:S02]  /*8d20*/  UIADD3 UR4, UPT, UPT, UR49, 0x6400, URZ ;  /* 0x0000640031047890 */ /* 0x000fe4000fffe0ff */
[----:B------:R-:W-:Y:S01]  /*8d30*/  UIADD3.X UR9, UPT, UPT, URZ, UR53, URZ, UP0, !UPT ;  /* 0x00000035ff097290 */ /* 0x000fe200087fe4ff */
[----:B------:R-:W-:Y:S01]  /*8d40*/  UMOV UR6, UR42 ;  /* 0x0000002a00067c82 */ /* 0x000fe20008000000 */
[----:B------:R-:W-:Y:S07]  /*8d50*/  UMOV UR7, UR36 ;  /* 0x0000002400077c82 */ /* 0x000fee0008000000 */
[----:B------:R2:W-:Y:S01]  /*8d60*/  UTMASTG.3D [UR4], [UR8] ;  /* 0x00000004080073b5 */ /* 0x0005e20008010000 */
[----:B------:R0:W-:Y:S01]  /*8d70*/  UTMACMDFLUSH ;  /* 0x00000000000079b7 */ /* 0x0001e20000000000 */
[----:B--2---:R-:W-:Y:S04]  /*8d80*/  DEPBAR.LE SB0, 0x1 ;  /* 0x000080400000791a */ /* 0x004fe80000000000 */
.L_x_125:
[----:B------:R-:W-:Y:S05]  /*8d90*/  BSYNC.RECONVERGENT B0 ;  /* 0x0000000000007941 */ /* 0x000fea0003800200 */
.L_x_124:
[----:B------:R-:W-:Y:S01]  /*8da0*/  BAR.SYNC.DEFER_BLOCKING 0x1, 0x80 ;  /* 0x0042000000007b1d */ /* 0x000fe20000010000 */
[----:B------:R-:W-:Y:S01]  /*8db0*/  ISETP.NE.AND P2, PT, R194, RZ, PT ;  /* 0x000000ffc200720c */ /* 0x000fe20003f45270 */
[----:B------:R-:W-:Y:S01]  /*8dc0*/  IMAD.IADD R20, R75, 0x1, R147 ;  /* 0x000000014b147824 */ /* 0x000fe200078e0293 */
[----:B------:R-:W-:Y:S01]  /*8dd0*/  ISETP.NE.AND P0, PT, R195, 0x2, PT ;  /* 0x00000002c300780c */ /* 0x000fe20003f05270 */
[----:B------:R-:W-:Y:S01]  /*8de0*/  IMAD.IADD R21, R77, 0x1, R170 ;  /* 0x000000014d157824 */ /* 0x000fe200078e02aa */
[----:B------:R-:W-:Y:S02]  /*8df0*/  ISETP.NE.AND P1, PT, R76, 0x4, PT ;  /* 0x000000044c00780c */ /* 0x000fe40003f25270 */
[----:B------:R-:W-:Y:S02]  /*8e00*/  SEL R3, RZ, 0x1, P0 ;  /* 0x00000001ff037807 */ /* 0x000fe40000000000 */
[----:B------:R-:W-:Y:S02]  /*8e10*/  SEL R0, RZ, 0x1, P1 ;  /* 0x00000001ff007807 */ /* 0x000fe40000800000 */
[----:B------:R-:W-:Y:S02]  /*8e20*/  LOP3.LUT R182, R182, R3, RZ, 0x3c, !PT ;  /* 0x00000003b6b67212 */ /* 0x000fe400078e3cff */
[----:B------:R-:W-:Y:S02]  /*8e30*/  LOP3.LUT R183, R183, R0, RZ, 0x3c, !PT ;  /* 0x00000000b7b77212 */ /* 0x000fe400078e3cff */
[----:B------:R-:W-:Y:S02]  /*8e40*/  @P2 R2UR UR36, R179 ;  /* 0x00000000b32422ca */ /* 0x000fe400000e0000 */
[----:B------:R-:W-:Y:S02]  /*8e50*/  SEL R195, R195, RZ, P0 ;  /* 0x000000ffc3c37207 */ /* 0x000fe40000000000 */
[----:B------:R-:W-:Y:S01]  /*8e60*/  SEL R76, R76, RZ, P1 ;  /* 0x000000ff4c4c7207 */ /* 0x000fe20000800000 */
[----:B------:R-:W-:Y:S10]  /*8e70*/  @P2 BRA `(.L_x_126) ;  /* 0xffffffc400bc2947 */ /* 0x000ff4000383ffff */
[----:B------:R-:W-:Y:S05]  /*8e80*/  EXIT ;  /* 0x000000000000794d */ /* 0x000fea0003800000 */
.L_x_20:
[----:B--2---:R2:W1:Y:S02]  /*8e90*/  SYNCS.PHASECHK.TRANS64.TRYWAIT P0, [R3+URZ+0x220], R2 ;  /* 0x00022002030075a7 */ /* 0x00446400080011ff */
[----:B-1----:R-:W-:Y:S05]  /*8ea0*/  @!P0 NANOSLEEP.SYNCS 0x989680 ;  /* 0x009896800000895d */ /* 0x002fea0003900000 */
[----:B------:R-:W1:Y:S02]  /*8eb0*/  @!P0 SYNCS.PHASECHK.TRANS64 P0, [R3+URZ+0x220], R2 ;  /* 0x00022002030085a7 */ /* 0x000e6400080010ff */
[----:B-1----:R-:W-:Y:S05]  /*8ec0*/  @!P0 BRA `(.L_x_20) ;  /* 0xfffffffc00f08947 */ /* 0x002fea000383ffff */
[----:B------:R-:W-:Y:S05]  /*8ed0*/  BRA `(.L_x_127) ;  /* 0xffffff88005c7947 */ /* 0x000fea000383ffff */
.L_x_23:
[----:B-1----:R-:W-:-:S07]  /*8ee0*/  MOV R2, UR33 ;  /* 0x0000002100027c02 */ /* 0x002fce0008000f00 */
.L_x_128:
[----:B-1----:R1:W2:Y:S02]  /*8ef0*/  SYNCS.PHASECHK.TRANS64.TRYWAIT P0, [R2+URZ+0xc0], R5 ;  /* 0x0000c005020075a7 */ /* 0x0022a400080011ff */
[----:B--2---:R-:W-:Y:S05]  /*8f00*/  @!P0 NANOSLEEP.SYNCS 0x989680 ;  /* 0x009896800000895d */ /* 0x004fea0003900000 */
[----:B------:R-:W2:Y:S02]  /*8f10*/  @!P0 SYNCS.PHASECHK.TRANS64 P0, [R2+URZ+0xc0], R5 ;  /* 0x0000c005020085a7 */ /* 0x000ea400080010ff */
[----:B--2---:R-:W-:Y:S05]  /*8f20*/  @!P0 BRA `(.L_x_128) ;  /* 0xfffffffc00f08947 */ /* 0x004fea000383ffff */
[----:B------:R-:W-:Y:S05]  /*8f30*/  BRA `(.L_x_22) ;  /* 0xffffff8800ac7947 */ /* 0x000fea000383ffff */
.L_x_29:
[----:B-1----:R-:W-:-:S07]  /*8f40*/  MOV R2, UR17 ;  /* 0x0000001100027c02 */ /* 0x002fce0008000f00 */
.L_x_129:
[----:B-1----:R1:W2:Y:S02]  /*8f50*/  SYNCS.PHASECHK.TRANS64.TRYWAIT P0, [R2+URZ+0xc0], R5 ;  /* 0x0000c005020075a7 */ /* 0x0022a400080011ff */
[----:B--2---:R-:W-:Y:S05]  /*8f60*/  @!P0 NANOSLEEP.SYNCS 0x989680 ;  /* 0x009896800000895d */ /* 0x004fea0003900000 */
[----:B------:R-:W2:Y:S02]  /*8f70*/  @!P0 SYNCS.PHASECHK.TRANS64 P0, [R2+URZ+0xc0], R5 ;  /* 0x0000c005020085a7 */ /* 0x000ea400080010ff */
[----:B--2---:R-:W-:Y:S05]  /*8f80*/  @!P0 BRA `(.L_x_129) ;  /* 0xfffffffc00f08947 */ /* 0x004fea000383ffff */
[----:B------:R-:W-:Y:S05]  /*8f90*/  BRA `(.L_x_28) ;  /* 0xffffff8c00507947 */ /* 0x000fea000383ffff */
.L_x_33:
[----:B-1----:R1:W2:Y:S02]  /*8fa0*/  SYNCS.PHASECHK.TRANS64.TRYWAIT P0, [R2+URZ+0x1b0], R3 ;  /* 0x0001b003020075a7 */ /* 0x0022a400080011ff */
[----:B--2---:R-:W-:Y:S05]  /*8fb0*/  @!P0 NANOSLEEP.SYNCS 0x989680 ;  /* 0x009896800000895d */ /* 0x004fea0003900000 */
[----:B------:R-:W2:Y:S02]  /*8fc0*/  @!P0 SYNCS.PHASECHK.TRANS64 P0, [R2+URZ+0x1b0], R3 ;  /* 0x0001b003020085a7 */ /* 0x000ea400080010ff */
[----:B--2---:R-:W-:Y:S05]  /*8fd0*/  @!P0 BRA `(.L_x_33) ;  /* 0xfffffffc00f08947 */ /* 0x004fea000383ffff */
[----:B------:R-:W-:Y:S05]  /*8fe0*/  BRA `(.L_x_130) ;  /* 0xffffff8c00dc7947 */ /* 0x000fea000383ffff */
.L_x_37:
[----:B----4-:R-:W-:-:S07]  /*8ff0*/  MOV R0, UR5 ;  /* 0x0000000500007c02 */ /* 0x010fce0008000f00 */
.L_x_131:
[----:B-1----:R1:W2:Y:S02]  /*9000*/  SYNCS.PHASECHK.TRANS64.TRYWAIT P0, [R0+URZ], R3 ;  /* 0x00000003000075a7 */ /* 0x0022a400080011ff */
[----:B--2---:R-:W-:Y:S05]  /*9010*/  @!P0 NANOSLEEP.SYNCS 0x989680 ;  /* 0x009896800000895d */ /* 0x004fea0003900000 */
[----:B------:R-:W2:Y:S02]  /*9020*/  @!P0 SYNCS.PHASECHK.TRANS64 P0, [R0+URZ], R3 ;  /* 0x00000003000085a7 */ /* 0x000ea400080010ff */
[----:B--2---:R-:W-:Y:S05]  /*9030*/  @!P0 BRA `(.L_x_131) ;  /* 0xfffffffc00f08947 */ /* 0x004fea000383ffff */
[----:B------:R-:W-:Y:S05]  /*9040*/  BRA `(.L_x_132) ;  /* 0xffffff94004c7947 */ /* 0x000fea000383ffff */
.L_x_38:
[----:B----4-:R-:W-:-:S07]  /*9050*/  MOV R0, UR5 ;  /* 0x0000000500007c02 */ /* 0x010fce0008000f00 */
.L_x_133:
[----:B-1----:R1:W2:Y:S02]  /*9060*/  SYNCS.PHASECHK.TRANS64.TRYWAIT P0, [R0+URZ], R3 ;  /* 0x00000003000075a7 */ /* 0x0022a400080011ff */
[----:B--2---:R-:W-:Y:S05]  /*9070*/  @!P0 NANOSLEEP.SYNCS 0x989680 ;  /* 0x009896800000895d */ /* 0x004fea0003900000 */
[----:B------:R-:W2:Y:S02]  /*9080*/  @!P0 SYNCS.PHASECHK.TRANS64 P0, [R0+URZ], R3 ;  /* 0x00000003000085a7 */ /* 0x000ea400080010ff */
[----:B--2---:R-:W-:Y:S05]  /*9090*/  @!P0 BRA `(.L_x_133) ;  /* 0xfffffffc00f08947 */ /* 0x004fea000383ffff */
[----:B------:R-:W-:Y:S05]  /*90a0*/  BRA `(.L_x_134) ;  /* 0xffffff9400587947 */ /* 0x000fea000383ffff */
.L_x_39:
[----:B----4-:R-:W-:-:S07]  /*90b0*/  MOV R0, UR5 ;  /* 0x0000000500007c02 */ /* 0x010fce0008000f00 */
.L_x_135:
[----:B-1----:R1:W2:Y:S02]  /*90c0*/  SYNCS.PHASECHK.TRANS64.TRYWAIT P0, [R0+URZ], R3 ;  /* 0x00000003000075a7 */ /* 0x0022a400080011ff */
[----:B--2---:R-:W-:Y:S05]  /*90d0*/  @!P0 NANOSLEEP.SYNCS 0x989680 ;  /* 0x009896800000895d */ /* 0x004fea0003900000 */
[----:B------:R-:W2:Y:S02]  /*90e0*/  @!P0 SYNCS.PHASECHK.TRANS64 P0, [R0+URZ], R3 ;  /* 0x00000003000085a7 */ /* 0x000ea400080010ff */
[----:B--2---:R-:W-:Y:S05]  /*90f0*/  @!P0 BRA `(.L_x_135) ;  /* 0xfffffffc00f08947 */ /* 0x004fea000383ffff */
[----:B------:R-:W-:Y:S05]  /*9100*/  BRA `(.L_x_136) ;  /* 0xffffff9400647947 */ /* 0x000fea000383ffff */
.L_x_40:
[----:B----4-:R-:W-:-:S07]  /*9110*/  MOV R0, UR5 ;  /* 0x0000000500007c02 */ /* 0x010fce0008000f00 */
.L_x_137:
[----:B-1----:R1:W2:Y:S02]  /*9120*/  SYNCS.PHASECHK.TRANS64.TRYWAIT P0, [R0+URZ], R3 ;  /* 0x00000003000075a7 */ /* 0x0022a400080011ff */
[----:B--2---:R-:W-:Y:S05]  /*9130*/  @!P0 NANOSLEEP.SYNCS 0x989680 ;  /* 0x009896800000895d */ /* 0x004fea0003900000 */
[----:B------:R-:W2:Y:S02]  /*9140*/  @!P0 SYNCS.PHASECHK.TRANS64 P0, [R0+URZ], R3 ;  /* 0x00000003000085a7 */ /* 0x000ea400080010ff */
[----:B--2---:R-:W-:Y:S05]  /*9150*/  @!P0 BRA `(.L_x_137) ;  /* 0xfffffffc00f08947 */ /* 0x004fea000383ffff */
[----:B------:R-:W-:Y:S05]  /*9160*/  BRA `(.L_x_138) ;  /* 0xffffff9400707947 */ /* 0x000fea000383ffff */
.L_x_41:
[----:B----4-:R-:W-:-:S07]  /*9170*/  MOV R0, UR5 ;  /* 0x0000000500007c02 */ /* 0x010fce0008000f00 */
.L_x_139:
[----:B-1----:R1:W2:Y:S02]  /*9180*/  SYNCS.PHASECHK.TRANS64.TRYWAIT P0, [R0+URZ], R3 ;  /* 0x00000003000075a7 */ /* 0x0022a400080011ff */
[----:B--2---:R-:W-:Y:S05]  /*9190*/  @!P0 NANOSLEEP.SYNCS 0x989680 ;  /* 0x009896800000895d */ /* 0x004fea0003900000 */
[----:B------:R-:W2:Y:S02]  /*91a0*/  @!P0 SYNCS.PHASECHK.TRANS64 P0, [R0+URZ], R3 ;  /* 0x00000003000085a7 */ /* 0x000ea400080010ff */
[----:B--2---:R-:W-:Y:S05]  /*91b0*/  @!P0 BRA `(.L_x_139) ;  /* 0xfffffffc00f08947 */ /* 0x004fea000383ffff */
[----:B------:R-:W-:Y:S05]  /*91c0*/  BRA `(.L_x_140) ;  /* 0xffffff94007c7947 */ /* 0x000fea000383ffff */
.L_x_42:
[----:B----4-:R-:W-:-:S07]  /*91d0*/  MOV R0, UR5 ;  /* 0x0000000500007c02 */ /* 0x010fce0008000f00 */
.L_x_141:
[----:B-1----:R1:W2:Y:S02]  /*91e0*/  SYNCS.PHASECHK.TRANS64.TRYWAIT P0, [R0+URZ], R3 ;  /* 0x00000003000075a7 */ /* 0x0022a400080011ff */
[----:B--2---:R-:W-:Y:S05]  /*91f0*/  @!P0 NANOSLEEP.SYNCS 0x989680 ;  /* 0x009896800000895d */ /* 0x004fea0003900000 */
[----:B------:R-:W2:Y:S02]  /*9200*/  @!P0 SYNCS.PHASECHK.TRANS64 P0, [R0+URZ], R3 ;  /* 0x00000003000085a7 */ /* 0x000ea400080010ff */
[----:B--2---:R-:W-:Y:S05]  /*9210*/  @!P0 BRA `(.L_x_141) ;  /* 0xfffffffc00f08947 */ /* 0x004fea000383ffff */
[----:B------:R-:W-:Y:S05]  /*9220*/  BRA `(.L_x_142) ;  /* 0xffffff9400887947 */ /* 0x000fea000383ffff */
.L_x_43:
[----:B----4-:R-:W-:-:S07]  /*9230*/  MOV R0, UR5 ;  /* 0x0000000500007c02 */ /* 0x010fce0008000f00 */
.L_x_143:
[----:B-1----:R1:W2:Y:S02]  /*9240*/  SYNCS.PHASECHK.TRANS64.TRYWAIT P0, [R0+URZ], R3 ;  /* 0x00000003000075a7 */ /* 0x0022a400080011ff */
[----:B--2---:R-:W-:Y:S05]  /*9250*/  @!P0 NANOSLEEP.SYNCS 0x989680 ;  /* 0x009896800000895d */ /* 0x004fea0003900000 */
[----:B------:R-:W2:Y:S02]  /*9260*/  @!P0 SYNCS.PHASECHK.TRANS64 P0, [R0+URZ], R3 ;  /* 0x00000003000085a7 */ /* 0x000ea400080010ff */
[----:B--2---:R-:W-:Y:S05]  /*9270*/  @!P0 BRA `(.L_x_143) ;  /* 0xfffffffc00f08947 */ /* 0x004fea000383ffff */
[----:B------:R-:W-:Y:S05]  /*9280*/  BRA `(.L_x_144) ;  /* 0xffffff9400947947 */ /* 0x000fea000383ffff */
.L_x_44:
[----:B----4-:R-:W-:-:S07]  /*9290*/  MOV R0, UR5 ;  /* 0x0000000500007c02 */ /* 0x010fce0008000f00 */
.L_x_145:
[----:B-1----:R1:W2:Y:S02]  /*92a0*/  SYNCS.PHASECHK.TRANS64.TRYWAIT P0, [R0+URZ], R3 ;  /* 0x00000003000075a7 */ /* 0x0022a400080011ff */
[----:B--2---:R-:W-:Y:S05]  /*92b0*/  @!P0 NANOSLEEP.SYNCS 0x989680 ;  /* 0x009896800000895d */ /* 0x004fea0003900000 */
[----:B------:R-:W2:Y:S02]  /*92c0*/  @!P0 SYNCS.PHASECHK.TRANS64 P0, [R0+URZ], R3 ;  /* 0x00000003000085a7 */ /* 0x000ea400080010ff */
[----:B--2---:R-:W-:Y:S05]  /*92d0*/  @!P0 BRA `(.L_x_145) ;  /* 0xfffffffc00f08947 */ /* 0x004fea000383ffff */
[----:B------:R-:W-:Y:S05]  /*92e0*/  BRA `(.L_x_146) ;  /* 0xffffff9400a07947 */ /* 0x000fea000383ffff */
.L_x_45:
[----:B----4-:R-:W-:-:S07]  /*92f0*/  MOV R0, UR5 ;  /* 0x0000000500007c02 */ /* 0x010fce0008000f00 */
.L_x_147:
[----:B-1----:R1:W2:Y:S02]  /*9300*/  SYNCS.PHASECHK.TRANS64.TRYWAIT P0, [R0+URZ], R3 ;  /* 0x00000003000075a7 */ /* 0x0022a400080011ff */
[----:B--2---:R-:W-:Y:S05]  /*9310*/  @!P0 NANOSLEEP.SYNCS 0x989680 ;  /* 0x009896800000895d */ /* 0x004fea0003900000 */
[----:B------:R-:W2:Y:S02]  /*9320*/  @!P0 SYNCS.PHASECHK.TRANS64 P0, [R0+URZ], R3 ;  /* 0x00000003000085a7 */ /* 0x000ea400080010ff */
[----:B--2---:R-:W-:Y:S05]  /*9330*/  @!P0 BRA `(.L_x_147) ;  /* 0xfffffffc00f08947 */ /* 0x004fea000383ffff */
[----:B------:R-:W-:Y:S05]  /*9340*/  BRA `(.L_x_148) ;  /* 0xffffff9400ac7947 */ /* 0x000fea000383ffff */
.L_x_46:
[----:B----4-:R-:W-:-:S07]  /*9350*/  MOV R0, UR5 ;  /* 0x0000000500007c02 */ /* 0x010fce0008000f00 */
.L_x_149:
[----:B-1----:R1:W2:Y:S02]  /*9360*/  SYNCS.PHASECHK.TRANS64.TRYWAIT P0, [R0+URZ], R3 ;  /* 0x00000003000075a7 */ /* 0x0022a400080011ff */
[----:B--2---:R-:W-:Y:S05]  /*9370*/  @!P0 NANOSLEEP.SYNCS 0x989680 ;  /* 0x009896800000895d */ /* 0x004fea0003900000 */
[----:B------:R-:W2:Y:S02]  /*9380*/  @!P0 SYNCS.PHASECHK.TRANS64 P0, [R0+URZ], R3 ;  /* 0x00000003000085a7 */ /* 0x000ea400080010ff */
[----:B--2---:R-:W-:Y:S05]  /*9390*/  @!P0 BRA `(.L_x_149) ;  /* 0xfffffffc00f08947 */ /* 0x004fea000383ffff */
[----:B------:R-:W-:Y:S05]  /*93a0*/  BRA `(.L_x_150) ;  /* 0xffffff9400b87947 */ /* 0x000fea000383ffff */
.L_x_47:
[----:B----4-:R-:W-:-:S07]  /*93b0*/  MOV R0, UR5 ;  /* 0x0000000500007c02 */ /* 0x010fce0008000f00 */
.L_x_151:
[----:B-1----:R1:W2:Y:S02]  /*93c0*/  SYNCS.PHASECHK.TRANS64.TRYWAIT P0, [R0+URZ], R3 ;  /* 0x00000003000075a7 */ /* 0x0022a400080011ff */
[----:B--2---:R-:W-:Y:S05]  /*93d0*/  @!P0 NANOSLEEP.SYNCS 0x989680 ;  /* 0x009896800000895d */ /* 0x004fea0003900000 */
[----:B------:R-:W2:Y:S02]  /*93e0*/  @!P0 SYNCS.PHASECHK.TRANS64 P0, [R0+URZ], R3 ;  /* 0x00000003000085a7 */ /* 0x000ea400080010ff */
[----:B--2---:R-:W-:Y:S05]  /*93f0*/  @!P0 BRA `(.L_x_151) ;  /* 0xfffffffc00f08947 */ /* 0x004fea000383ffff */
[----:B------:R-:W-:Y:S05]  /*9400*/  BRA `(.L_x_152) ;  /* 0xffffff9400c47947 */ /* 0x000fea000383ffff */
.L_x_48:
[----:B----4-:R-:W-:-:S07]  /*9410*/  MOV R0, UR5 ;  /* 0x0000000500007c02 */ /* 0x010fce0008000f00 */
.L_x_153:
[----:B-1----:R1:W2:Y:S02]  /*9420*/  SYNCS.PHASECHK.TRANS64.TRYWAIT P0, [R0+URZ], R3 ;  /* 0x00000003000075a7 */ /* 0x0022a400080011ff */
[----:B--2---:R-:W-:Y:S05]  /*9430*/  @!P0 NANOSLEEP.SYNCS 0x989680 ;  /* 0x009896800000895d */ /* 0x004fea0003900000 */
[----:B------:R-:W2:Y:S02]  /*9440*/  @!P0 SYNCS.PHASECHK.TRANS64 P0, [R0+URZ], R3 ;  /* 0x00000003000085a7 */ /* 0x000ea400080010ff */
[----:B--2---:R-:W-:Y:S05]  /*9450*/  @!P0 BRA `(.L_x_153) ;  /* 0xfffffffc00f08947 */ /* 0x004fea000383ffff */
[----:B------:R-:W-:Y:S05]  /*9460*/  BRA `(.L_x_154) ;  /* 0xffffff9400d07947 */ /* 0x000fea000383ffff */
.L_x_49:
[----:B----4-:R-:W-:-:S07]  /*9470*/  MOV R0, UR5 ;  /* 0x0000000500007c02 */ /* 0x010fce0008000f00 */
.L_x_155:
[----:B-1----:R1:W2:Y:S02]  /*9480*/  SYNCS.PHASECHK.TRANS64.TRYWAIT P0, [R0+URZ], R3 ;  /* 0x00000003000075a7 */ /* 0x0022a400080011ff */
[----:B--2---:R-:W-:Y:S05]  /*9490*/  @!P0 NANOSLEEP.SYNCS 0x989680 ;  /* 0x009896800000895d */ /* 0x004fea0003900000 */
[----:B------:R-:W2:Y:S02]  /*94a0*/  @!P0 SYNCS.PHASECHK.TRANS64 P0, [R0+URZ], R3 ;  /* 0x00000003000085a7 */ /* 0x000ea400080010ff */
[----:B--2---:R-:W-:Y:S05]  /*94b0*/  @!P0 BRA `(.L_x_155) ;  /* 0xfffffffc00f08947 */ /* 0x004fea000383ffff */
[----:B------:R-:W-:Y:S05]  /*94c0*/  BRA `(.L_x_156) ;  /* 0xffffff9400dc7947 */ /* 0x000fea000383ffff */
.L_x_50:
[----:B----4-:R-:W-:-:S07]  /*94d0*/  MOV R0, UR5 ;  /* 0x0000000500007c02 */ /* 0x010fce0008000f00 */
.L_x_157:
[----:B-1----:R1:W2:Y:S02]  /*94e0*/  SYNCS.PHASECHK.TRANS64.TRYWAIT P0, [R0+URZ], R3 ;  /* 0x00000003000075a7 */ /* 0x0022a400080011ff */
[----:B--2---:R-:W-:Y:S05]  /*94f0*/  @!P0 NANOSLEEP.SYNCS 0x989680 ;  /* 0x009896800000895d */ /* 0x004fea0003900000 */
[----:B------:R-:W2:Y:S02]  /*9500*/  @!P0 SYNCS.PHASECHK.TRANS64 P0, [R0+URZ], R3 ;  /* 0x00000003000085a7 */ /* 0x000ea400080010ff */
[----:B--2---:R-:W-:Y:S05]  /*9510*/  @!P0 BRA `(.L_x_157) ;  /* 0xfffffffc00f08947 */ /* 0x004fea000383ffff */
[----:B------:R-:W-:Y:S05]  /*9520*/  BRA `(.L_x_158) ;  /* 0xffffff9400e87947 */ /* 0x000fea000383ffff */
.L_x_51:
[----:B----4-:R-:W-:-:S07]  /*9530*/  MOV R0, UR5 ;  /* 0x0000000500007c02 */ /* 0x010fce0008000f00 */
.L_x_159:
[----:B-1----:R1:W2:Y:S02]  /*9540*/  SYNCS.PHASECHK.TRANS64.TRYWAIT P0, [R0+URZ], R3 ;  /* 0x00000003000075a7 */ /* 0x0022a400080011ff */
[----:B--2---:R-:W-:Y:S05]  /*9550*/  @!P0 NANOSLEEP.SYNCS 0x989680 ;  /* 0x009896800000895d */ /* 0x004fea0003900000 */
[----:B------:R-:W2:Y:S02]  /*9560*/  @!P0 SYNCS.PHASECHK.TRANS64 P0, [R0+URZ], R3 ;  /* 0x00000003000085a7 */ /* 0x000ea400080010ff */
[----:B--2---:R-:W-:Y:S05]  /*9570*/  @!P0 BRA `(.L_x_159) ;  /* 0xfffffffc00f08947 */ /* 0x004fea000383ffff */
[----:B------:R-:W-:Y:S05]  /*9580*/  BRA `(.L_x_160) ;  /* 0xffffff9400f47947 */ /* 0x000fea000383ffff */
.L_x_52:
[----:B----4-:R-:W-:-:S07]  /*9590*/  MOV R0, UR5 ;  /* 0x0000000500007c02 */ /* 0x010fce0008000f00 */
.L_x_161:
[----:B-1----:R1:W2:Y:S02]  /*95a0*/  SYNCS.PHASECHK.TRANS64.TRYWAIT P0, [R0+URZ], R3 ;  /* 0x00000003000075a7 */ /* 0x0022a400080011ff */
[----:B--2---:R-:W-:Y:S05]  /*95b0*/  @!P0 NANOSLEEP.SYNCS 0x989680 ;  /* 0x009896800000895d */ /* 0x004fea0003900000 */
[----:B------:R-:W2:Y:S02]  /*95c0*/  @!P0 SYNCS.PHASECHK.TRANS64 P0, [R0+URZ], R3 ;  /* 0x00000003000085a7 */ /* 0x000ea400080010ff */
[----:B--2---:R-:W-:Y:S05]  /*95d0*/  @!P0 BRA `(.L_x_161) ;  /* 0xfffffffc00f08947 */ /* 0x004fea000383ffff */
[----:B------:R-:W-:Y:S05]  /*95e0*/  BRA `(.L_x_162) ;  /* 0xffffff9800007947 */ /* 0x000fea000383ffff */
.L_x_53:
[----:B----4-:R-:W-:-:S07]  /*95f0*/  MOV R0, UR5 ;  /* 0x0000000500007c02 */ /* 0x010fce0008000f00 */
.L_x_163:
[----:B-1----:R1:W2:Y:S02]  /*9600*/  SYNCS.PHASECHK.TRANS64.TRYWAIT P0, [R0+URZ], R3 ;  /* 0x00000003000075a7 */ /* 0x0022a400080011ff */
[----:B--2---:R-:W-:Y:S05]  /*9610*/  @!P0 NANOSLEEP.SYNCS 0x989680 ;  /* 0x009896800000895d */ /* 0x004fea0003900000 */
[----:B------:R-:W2:Y:S02]  /*9620*/  @!P0 SYNCS.PHASECHK.TRANS64 P0, [R0+URZ], R3 ;  /* 0x00000003000085a7 */ /* 0x000ea400080010ff */
[----:B--2---:R-:W-:Y:S05]  /*9630*/  @!P0 BRA `(.L_x_163) ;  /* 0xfffffffc00f08947 */ /* 0x004fea000383ffff */
[----:B------:R-:W-:Y:S05]  /*9640*/  BRA `(.L_x_164) ;  /* 0xffffff98000c7947 */ /* 0x000fea000383ffff */
.L_x_54:
[----:B----4-:R-:W-:-:S07]  /*9650*/  MOV R0, UR5 ;  /* 0x0000000500007c02 */ /* 0x010fce0008000f00 */
.L_x_165:
[----:B-1----:R1:W2:Y:S02]  /*9660*/  SYNCS.PHASECHK.TRANS64.TRYWAIT P0, [R0+URZ], R3 ;  /* 0x00000003000075a7 */ /* 0x0022a400080011ff */
[----:B--2---:R-:W-:Y:S05]  /*9670*/  @!P0 NANOSLEEP.SYNCS 0x989680 ;  /* 0x009896800000895d */ /* 0x004fea0003900000 */
[----:B------:R-:W2:Y:S02]  /*9680*/  @!P0 SYNCS.PHASECHK.TRANS64 P0, [R0+URZ], R3 ;  /* 0x00000003000085a7 */ /* 0x000ea400080010ff */
[----:B--2---:R-:W-:Y:S05]  /*9690*/  @!P0 BRA `(.L_x_165) ;  /* 0xfffffffc00f08947 */ /* 0x004fea000383ffff */
[----:B------:R-:W-:Y:S05]  /*96a0*/  BRA `(.L_x_166) ;  /* 0xffffff9800187947 */ /* 0x000fea000383ffff */
.L_x_55:
[----:B----4-:R-:W-:-:S07]  /*96b0*/  MOV R0, UR5 ;  /* 0x0000000500007c02 */ /* 0x010fce0008000f00 */
.L_x_167:
[----:B-1----:R1:W2:Y:S02]  /*96c0*/  SYNCS.PHASECHK.TRANS64.TRYWAIT P0, [R0+URZ], R3 ;  /* 0x00000003000075a7 */ /* 0x0022a400080011ff */
[----:B--2---:R-:W-:Y:S05]  /*96d0*/  @!P0 NANOSLEEP.SYNCS 0x989680 ;  /* 0x009896800000895d */ /* 0x004fea0003900000 */
[----:B------:R-:W2:Y:S02]  /*96e0*/  @!P0 SYNCS.PHASECHK.TRANS64 P0, [R0+URZ], R3 ;  /* 0x00000003000085a7 */ /* 0x000ea400080010ff */
[----:B--2---:R-:W-:Y:S05]  /*96f0*/  @!P0 BRA `(.L_x_167) ;  /* 0xfffffffc00f08947 */ /* 0x004fea000383ffff */
[----:B------:R-:W-:Y:S05]  /*9700*/  BRA `(.L_x_168) ;  /* 0xffffff9800247947 */ /* 0x000fea000383ffff */
.L_x_56:
[----:B----4-:R-:W-:-:S07]  /*9710*/  MOV R0, UR5 ;  /* 0x0000000500007c02 */ /* 0x010fce0008000f00 */
.L_x_169:
[----:B-1----:R1:W2:Y:S02]  /*9720*/  SYNCS.PHASECHK.TRANS64.TRYWAIT P0, [R0+URZ], R3 ;  /* 0x00000003000075a7 */ /* 0x0022a400080011ff */
[----:B--2---:R-:W-:Y:S05]  /*9730*/  @!P0 NANOSLEEP.SYNCS 0x989680 ;  /* 0x009896800000895d */ /* 0x004fea0003900000 */
[----:B------:R-:W2:Y:S02]  /*9740*/  @!P0 SYNCS.PHASECHK.TRANS64 P0, [R0+URZ], R3 ;  /* 0x00000003000085a7 */ /* 0x000ea400080010ff */
[----:B--2---:R-:W-:Y:S05]  /*9750*/  @!P0 BRA `(.L_x_169) ;  /* 0xfffffffc00f08947 */ /* 0x004fea000383ffff */
[----:B------:R-:W-:Y:S05]  /*9760*/  BRA `(.L_x_170) ;  /* 0xffffff9800307947 */ /* 0x000fea000383ffff */
.L_x_57:
[----:B----4-:R-:W-:-:S07]  /*9770*/  MOV R0, UR5 ;  /* 0x0000000500007c02 */ /* 0x010fce0008000f00 */
.L_x_171:
[----:B-1----:R1:W2:Y:S02]  /*9780*/  SYNCS.PHASECHK.TRANS64.TRYWAIT P0, [R0+URZ], R3 ;  /* 0x00000003000075a7 */ /* 0x0022a400080011ff */
[----:B--2---:R-:W-:Y:S05]  /*9790*/  @!P0 NANOSLEEP.SYNCS 0x989680 ;  /* 0x009896800000895d */ /* 0x004fea0003900000 */
[----:B------:R-:W2:Y:S02]  /*97a0*/  @!P0 SYNCS.PHASECHK.TRANS64 P0, [R0+URZ], R3 ;  /* 0x00000003000085a7 */ /* 0x000ea400080010ff */
[----:B--2---:R-:W-:Y:S05]  /*97b0*/  @!P0 BRA `(.L_x_171) ;  /* 0xfffffffc00f08947 */ /* 0x004fea000383ffff */
[----:B------:R-:W-:Y:S05]  /*97c0*/  BRA `(.L_x_172) ;  /* 0xffffff98003c7947 */ /* 0x000fea000383ffff */
.L_x_58:
[----:B----4-:R-:W-:-:S07]  /*97d0*/  MOV R0, UR5 ;  /* 0x0000000500007c02 */ /* 0x010fce0008000f00 */
.L_x_173:
[----:B-1----:R1:W2:Y:S02]  /*97e0*/  SYNCS.PHASECHK.TRANS64.TRYWAIT P0, [R0+URZ], R3 ;  /* 0x00000003000075a7 */ /* 0x0022a400080011ff */
[----:B--2---:R-:W-:Y:S05]  /*97f0*/  @!P0 NANOSLEEP.SYNCS 0x989680 ;  /* 0x009896800000895d */ /* 0x004fea0003900000 */
[----:B------:R-:W2:Y:S02]  /*9800*/  @!P0 SYNCS.PHASECHK.TRANS64 P0, [R0+URZ], R3 ;  /* 0x00000003000085a7 */ /* 0x000ea400080010ff */
[----:B--2---:R-:W-:Y:S05]  /*9810*/  @!P0 BRA `(.L_x_173) ;  /* 0xfffffffc00f08947 */ /* 0x004fea000383ffff */
[----:B------:R-:W-:Y:S05]  /*9820*/  BRA `(.L_x_174) ;  /* 0xffffff9800487947 */ /* 0x000fea000383ffff */
.L_x_59:
[----:B----4-:R-:W-:-:S07]  /*9830*/  MOV R0, UR5 ;  /* 0x0000000500007c02 */ /* 0x010fce0008000f00 */
.L_x_175:
[----:B-1----:R1:W2:Y:S02]  /*9840*/  SYNCS.PHASECHK.TRANS64.TRYWAIT P0, [R0+URZ], R3 ;  /* 0x00000003000075a7 */ /* 0x0022a400080011ff */
[----:B--2---:R-:W-:Y:S05]  /*9850*/  @!P0 NANOSLEEP.SYNCS 0x989680 ;  /* 0x009896800000895d */ /* 0x004fea0003900000 */
[----:B------:R-:W2:Y:S02]  /*9860*/  @!P0 SYNCS.PHASECHK.TRANS64 P0, [R0+URZ], R3 ;  /* 0x00000003000085a7 */ /* 0x000ea400080010ff */
[----:B--2---:R-:W-:Y:S05]  /*9870*/  @!P0 BRA `(.L_x_175) ;  /* 0xfffffffc00f08947 */ /* 0x004fea000383ffff */
[----:B------:R-:W-:Y:S05]  /*9880*/  BRA `(.L_x_176) ;  /* 0xffffff9800547947 */ /* 0x000fea000383ffff */
.L_x_62:
[----:B-1----:R1:W2:Y:S02]  /*9890*/  SYNCS.PHASECHK.TRANS64.TRYWAIT P0, [R0+URZ+0x210], R5 ;  /* 0x00021005000075a7 */ /* 0x0022a400080011ff */
[----:B--2---:R-:W-:Y:S05]  /*98a0*/  @!P0 NANOSLEEP.SYNCS 0x989680 ;  /* 0x009896800000895d */ /* 0x004fea0003900000 */
[----:B------:R-:W2:Y:S02]  /*98b0*/  @!P0 SYNCS.PHASECHK.TRANS64 P0, [R0+URZ+0x210], R5 ;  /* 0x00021005000085a7 */ /* 0x000ea400080010ff */
[----:B--2---:R-:W-:Y:S05]  /*98c0*/  @!P0 BRA `(.L_x_62) ;  /* 0xfffffffc00f08947 */ /* 0x004fea000383ffff */
[----:B------:R-:W-:Y:S05]  /*98d0*/  BRA `(.L_x_177) ;  /* 0xffffff9800b07947 */ /* 0x000fea000383ffff */
.L_x_63:
[----:B------:R-:W-:-:S07]  /*98e0*/  MOV R0, UR5 ;  /* 0x0000000500007c02 */ /* 0x000fce0008000f00 */
.L_x_178:
[----:B-1----:R1:W2:Y:S02]  /*98f0*/  SYNCS.PHASECHK.TRANS64.TRYWAIT P0, [R0+URZ+0x1c0], R5 ;  /* 0x0001c005000075a7 */ /* 0x0022a400080011ff */
[----:B--2---:R-:W-:Y:S05]  /*9900*/  @!P0 NANOSLEEP.SYNCS 0x989680 ;  /* 0x009896800000895d */ /* 0x004fea0003900000 */
[----:B------:R-:W2:Y:S02]  /*9910*/  @!P0 SYNCS.PHASECHK.TRANS64 P0, [R0+URZ+0x1c0], R5 ;  /* 0x0001c005000085a7 */ /* 0x000ea400080010ff */
[----:B--2---:R-:W-:Y:S05]  /*9920*/  @!P0 BRA `(.L_x_178) ;  /* 0xfffffffc00f08947 */ /* 0x004fea000383ffff */
[----:B------:R-:W-:Y:S05]  /*9930*/  BRA `(.L_x_179) ;  /* 0xffffff9800c07947 */ /* 0x000fea000383ffff */
.L_x_64:
[----:B-1----:R1:W2:Y:S02]  /*9940*/  SYNCS.PHASECHK.TRANS64.TRYWAIT P1, [R0+URZ+0x1b0], R5 ;  /* 0x0001b005000075a7 */ /* 0x0022a400080211ff */
[----:B--2---:R-:W-:Y:S05]  /*9950*/  @!P1 NANOSLEEP.SYNCS 0x989680 ;  /* 0x009896800000995d */ /* 0x004fea0003900000 */
[----:B------:R-:W2:Y:S02]  /*9960*/  @!P1 SYNCS.PHASECHK.TRANS64 P1, [R0+URZ+0x1b0], R5 ;  /* 0x0001b005000095a7 */ /* 0x000ea400080210ff */
[----:B--2---:R-:W-:Y:S05]  /*9970*/  @!P1 BRA `(.L_x_64) ;  /* 0xfffffffc00f09947 */ /* 0x004fea000383ffff */
[----:B------:R-:W-:Y:S05]  /*9980*/  BRA `(.L_x_180) ;  /* 0xffffff9800f07947 */ /* 0x000fea000383ffff */
.L_x_67:
[----:B------:R-:W-:-:S07]  /*9990*/  MOV R0, UR5 ;  /* 0x0000000500007c02 */ /* 0x000fce0008000f00 */
.L_x_181:
[----:B-1----:R1:W2:Y:S02]  /*99a0*/  SYNCS.PHASECHK.TRANS64.TRYWAIT P0, [R0+URZ+0x1c0], R3 ;  /* 0x0001c003000075a7 */ /* 0x0022a400080011ff */
[----:B--2---:R-:W-:Y:S05]  /*99b0*/  @!P0 NANOSLEEP.SYNCS 0x989680 ;  /* 0x009896800000895d */ /* 0x004fea0003900000 */
[----:B------:R-:W2:Y:S02]  /*99c0*/  @!P0 SYNCS.PHASECHK.TRANS64 P0, [R0+URZ+0x1c0], R3 ;  /* 0x0001c003000085a7 */ /* 0x000ea400080010ff */
[----:B--2---:R-:W-:Y:S05]  /*99d0*/  @!P0 BRA `(.L_x_181) ;  /* 0xfffffffc00f08947 */ /* 0x004fea000383ffff */
[----:B------:R-:W-:Y:S05]  /*99e0*/  BRA `(.L_x_66) ;  /* 0xffffff9c00447947 */ /* 0x000fea000383ffff */
.L_x_74:
[----:B-1----:R1:W2:Y:S02]  /*99f0*/  SYNCS.PHASECHK.TRANS64.TRYWAIT P1, [R0+URZ+0x1b0], R5 ;  /* 0x0001b005000075a7 */ /* 0x0022a400080211ff */
[----:B--2---:R-:W-:Y:S05]  /*9a00*/  @!P1 NANOSLEEP.SYNCS 0x989680 ;  /* 0x009896800000995d */ /* 0x004fea0003900000 */
[----:B------:R-:W2:Y:S02]  /*9a10*/  @!P1 SYNCS.PHASECHK.TRANS64 P1, [R0+URZ+0x1b0], R5 ;  /* 0x0001b005000095a7 */ /* 0x000ea400080210ff */
[----:B--2---:R-:W-:Y:S05]  /*9a20*/  @!P1 BRA `(.L_x_74) ;  /* 0xfffffffc00f09947 */ /* 0x004fea000383ffff */
[----:B------:R-:W-:Y:S05]  /*9a30*/  BRA `(.L_x_182) ;  /* 0xffffffa0009c7947 */ /* 0x000fea000383ffff */
.L_x_75:
[----:B------:R-:W-:-:S07]  /*9a40*/  MOV R3, UR9 ;  /* 0x0000000900037c02 */ /* 0x000fce0008000f00 */
.L_x_183:
[----:B-1----:R1:W2:Y:S02]  /*9a50*/  SYNCS.PHASECHK.TRANS64.TRYWAIT P0, [R3+URZ+0x1f0], R0 ;  /* 0x0001f000030075a7 */ /* 0x0022a400080011ff */
[----:B--2---:R-:W-:Y:S05]  /*9a60*/  @!P0 NANOSLEEP.SYNCS 0x989680 ;  /* 0x009896800000895d */ /* 0x004fea0003900000 */
[----:B------:R-:W2:Y:S02]  /*9a70*/  @!P0 SYNCS.PHASECHK.TRANS64 P0, [R3+URZ+0x1f0], R0 ;  /* 0x0001f000030085a7 */ /* 0x000ea400080010ff */
[----:B--2---:R-:W-:Y:S05]  /*9a80*/  @!P0 BRA `(.L_x_183) ;  /* 0xfffffffc00f08947 */ /* 0x004fea000383ffff */
[----:B------:R-:W-:Y:S05]  /*9a90*/  BRA `(.L_x_184) ;  /* 0xffffffa000d07947 */ /* 0x000fea000383ffff */
.L_x_78:
[----:B------:R-:W-:Y:S07]  /*9aa0*/  MOV R0, UR7 ;  /* 0x0000000700007c02 */ /* 0x000fee0008000f00 */
.L_x_185:
[----:B-1----:R1:W2:Y:S02]  /*9ab0*/  SYNCS.PHASECHK.TRANS64.TRYWAIT P0, [R0+URZ], R3 ;  /* 0x00000003000075a7 */ /* 0x0022a400080011ff */
[----:B--2---:R-:W-:Y:S05]  /*9ac0*/  @!P0 NANOSLEEP.SYNCS 0x989680 ;  /* 0x009896800000895d */ /* 0x004fea0003900000 */
[----:B------:R-:W2:Y:S02]  /*9ad0*/  @!P0 SYNCS.PHASECHK.TRANS64 P0, [R0+URZ], R3 ;  /* 0x00000003000085a7 */ /* 0x000ea400080010ff */
[----:B--2---:R-:W-:Y:S05]  /*9ae0*/  @!P0 BRA `(.L_x_185) ;  /* 0xfffffffc00f08947 */ /* 0x004fea000383ffff */
[----:B------:R-:W-:Y:S05]  /*9af0*/  BRA `(.L_x_77) ;  /* 0xffffffa000f07947 */ /* 0x000fea000383ffff */
.L_x_81:
[----:B------:R-:W-:-:S07]  /*9b00*/  MOV R0, UR5 ;  /* 0x0000000500007c02 */ /* 0x000fce0008000f00 */
.L_x_186:
[----:B--2---:R2:W3:Y:S02]  /*9b10*/  SYNCS.PHASECHK.TRANS64.TRYWAIT P0, [R0+URZ], R3 ;  /* 0x00000003000075a7 */ /* 0x0044e400080011ff */
[----:B---3--:R-:W-:Y:S05]  /*9b20*/  @!P0 NANOSLEEP.SYNCS 0x989680 ;  /* 0x009896800000895d */ /* 0x008fea0003900000 */
[----:B------:R-:W3:Y:S02]  /*9b30*/  @!P0 SYNCS.PHASECHK.TRANS64 P0, [R0+URZ], R3 ;  /* 0x00000003000085a7 */ /* 0x000ee400080010ff */
[----:B---3--:R-:W-:Y:S05]  /*9b40*/  @!P0 BRA `(.L_x_186) ;  /* 0xfffffffc00f08947 */ /* 0x008fea000383ffff */
[----:B------:R-:W-:Y:S05]  /*9b50*/  BRA `(.L_x_187) ;  /* 0xffffffa400907947 */ /* 0x000fea000383ffff */
.L_x_82:
[----:B------:R-:W-:-:S07]  /*9b60*/  MOV R0, UR5 ;  /* 0x0000000500007c02 */ /* 0x000fce0008000f00 */
.L_x_188:
[----:B--2---:R2:W3:Y:S02]  /*9b70*/  SYNCS.PHASECHK.TRANS64.TRYWAIT P0, [R0+URZ], R3 ;  /* 0x00000003000075a7 */ /* 0x0044e400080011ff */
[----:B---3--:R-:W-:Y:S05]  /*9b80*/  @!P0 NANOSLEEP.SYNCS 0x989680 ;  /* 0x009896800000895d */ /* 0x008fea0003900000 */
[----:B------:R-:W3:Y:S02]  /*9b90*/  @!P0 SYNCS.PHASECHK.TRANS64 P0, [R0+URZ], R3 ;  /* 0x00000003000085a7 */ /* 0x000ee400080010ff */
[----:B---3--:R-:W-:Y:S05]  /*9ba0*/  @!P0 BRA `(.L_x_188) ;  /* 0xfffffffc00f08947 */ /* 0x008fea000383ffff */
[----:B------:R-:W-:Y:S05]  /*9bb0*/  BRA `(.L_x_189) ;  /* 0xffffffa4009c7947 */ /* 0x000fea000383ffff */
.L_x_83:
[----:B------:R-:W-:-:S07]  /*9bc0*/  MOV R0, UR5 ;  /* 0x0000000500007c02 */ /* 0x000fce0008000f00 */
.L_x_190:
[----:B--2---:R2:W3:Y:S02]  /*9bd0*/  SYNCS.PHASECHK.TRANS64.TRYWAIT P0, [R0+URZ], R3 ;  /* 0x00000003000075a7 */ /* 0x0044e400080011ff */
[----:B---3--:R-:W-:Y:S05]  /*9be0*/  @!P0 NANOSLEEP.SYNCS 0x989680 ;  /* 0x009896800000895d */ /* 0x008fea0003900000 */
[----:B------:R-:W3:Y:S02]  /*9bf0*/  @!P0 SYNCS.PHASECHK.TRANS64 P0, [R0+URZ], R3 ;  /* 0x00000003000085a7 */ /* 0x000ee400080010ff */
[----:B---3--:R-:W-:Y:S05]  /*9c00*/  @!P0 BRA `(.L_x_190) ;  /* 0xfffffffc00f08947 */ /* 0x008fea000383ffff */
[----:B------:R-:W-:Y:S05]  /*9c10*/  BRA `(.L_x_191) ;  /* 0xffffffa400a87947 */ /* 0x000fea000383ffff */
.L_x_84:
[----:B------:R-:W-:-:S07]  /*9c20*/  MOV R0, UR7 ;  /* 0x0000000700007c02 */ /* 0x000fce0008000f00 */
.L_x_192:
[----:B--2---:R2:W3:Y:S02]  /*9c30*/  SYNCS.PHASECHK.TRANS64.TRYWAIT P0, [R0+URZ], R3 ;  /* 0x00000003000075a7 */ /* 0x0044e400080011ff */
[----:B---3--:R-:W-:Y:S05]  /*9c40*/  @!P0 NANOSLEEP.SYNCS 0x989680 ;  /* 0x009896800000895d */ /* 0x008fea0003900000 */
[----:B------:R-:W3:Y:S02]  /*9c50*/  @!P0 SYNCS.PHASECHK.TRANS64 P0, [R0+URZ], R3 ;  /* 0x00000003000085a7 */ /* 0x000ee400080010ff */
[----:B---3--:R-:W-:Y:S05]  /*9c60*/  @!P0 BRA `(.L_x_192) ;  /* 0xfffffffc00f08947 */ /* 0x008fea000383ffff */
[----:B------:R-:W-:Y:S05]  /*9c70*/  BRA `(.L_x_193) ;  /* 0xffffffa400b47947 */ /* 0x000fea000383ffff */
.L_x_89:
[----:B--2---:R2:W3:Y:S02]  /*9c80*/  SYNCS.PHASECHK.TRANS64.TRYWAIT P0, [R0+URZ+0x1b0], R3 ;  /* 0x0001b003000075a7 */ /* 0x0044e400080011ff */
[----:B---3--:R-:W-:Y:S05]  /*9c90*/  @!P0 NANOSLEEP.SYNCS 0x989680 ;  /* 0x009896800000895d */ /* 0x008fea0003900000 */
[----:B------:R-:W3:Y:S02]  /*9ca0*/  @!P0 SYNCS.PHASECHK.TRANS64 P0, [R0+URZ+0x1b0], R3 ;  /* 0x0001b003000085a7 */ /* 0x000ee400080010ff */
[----:B---3--:R-:W-:Y:S05]  /*9cb0*/  @!P0 BRA `(.L_x_89) ;  /* 0xfffffffc00f08947 */ /* 0x008fea000383ffff */
[----:B------:R-:W-:Y:S05]  /*9cc0*/  BRA `(.L_x_194) ;  /* 0xffffffa800b87947 */ /* 0x000fea000383ffff */
.L_x_92:
[----:B------:R-:W-:Y:S07]  /*9cd0*/  MOV R0, UR7 ;  /* 0x0000000700007c02 */ /* 0x000fee0008000f00 */
.L_x_195:
[----:B--2---:R2:W3:Y:S02]  /*9ce0*/  SYNCS.PHASECHK.TRANS64.TRYWAIT P0, [R0+URZ+0x1a8], R3 ;  /* 0x0001a803000075a7 */ /* 0x0044e400080011ff */
[----:B---3--:R-:W-:Y:S05]  /*9cf0*/  @!P0 NANOSLEEP.SYNCS 0x989680 ;  /* 0x009896800000895d */ /* 0x008fea0003900000 */
[----:B------:R-:W3:Y:S02]  /*9d00*/  @!P0 SYNCS.PHASECHK.TRANS64 P0, [R0+URZ+0x1a8], R3 ;  /* 0x0001a803000085a7 */ /* 0x000ee400080010ff */
[----:B---3--:R-:W-:Y:S05]  /*9d10*/  @!P0 BRA `(.L_x_195) ;  /* 0xfffffffc00f08947 */ /* 0x008fea000383ffff */
[----:B------:R-:W-:Y:S05]  /*9d20*/  BRA `(.L_x_91) ;  /* 0xffffffac00987947 */ /* 0x000fea000383ffff */
.L_x_95:
[----:B--2---:R-:W-:Y:S07]  /*9d30*/  MOV R3, UR7 ;  /* 0x0000000700037c02 */ /* 0x004fee0008000f00 */
.L_x_196:
[----:B-1----:R1:W2:Y:S02]  /*9d40*/  SYNCS.PHASECHK.TRANS64.TRYWAIT P0, [R3+URZ+0x190], R12 ;  /* 0x0001900c030075a7 */ /* 0x0022a400080011ff */
[----:B--2---:R-:W-:Y:S05]  /*9d50*/  @!P0 NANOSLEEP.SYNCS 0x989680 ;  /* 0x009896800000895d */ /* 0x004fea0003900000 */
[----:B------:R-:W2:Y:S02]  /*9d60*/  @!P0 SYNCS.PHASECHK.TRANS64 P0, [R3+URZ+0x190], R12 ;  /* 0x0001900c030085a7 */ /* 0x000ea400080010ff */
[----:B--2---:R-:W-:Y:S05]  /*9d70*/  @!P0 BRA `(.L_x_196) ;  /* 0xfffffffc00f08947 */ /* 0x004fea000383ffff */
[----:B------:R-:W-:Y:S05]  /*9d80*/  BRA `(.L_x_197) ;  /* 0xffffffb000107947 */ /* 0x000fea000383ffff */
.L_x_96:
[----:B------:R-:W-:Y:S07]  /*9d90*/  MOV R3, UR7 ;  /* 0x0000000700037c02 */ /* 0x000fee0008000f00 */
.L_x_198:
[----:B-1----:R1:W2:Y:S02]  /*9da0*/  SYNCS.PHASECHK.TRANS64.TRYWAIT P0, [R3+URZ+0x198], R12 ;  /* 0x0001980c030075a7 */ /* 0x0022a400080011ff */
[----:B--2---:R-:W-:Y:S05]  /*9db0*/  @!P0 NANOSLEEP.SYNCS 0x989680 ;  /* 0x009896800000895d */ /* 0x004fea0003900000 */
[----:B------:R-:W2:Y:S02]  /*9dc0*/  @!P0 SYNCS.PHASECHK.TRANS64 P0, [R3+URZ+0x198], R12 ;  /* 0x0001980c030085a7 */ /* 0x000ea400080010ff */
[----:B--2---:R-:W-:Y:S05]  /*9dd0*/  @!P0 BRA `(.L_x_198) ;  /* 0xfffffffc00f08947 */ /* 0x004fea000383ffff */
[----:B------:R-:W-:Y:S05]  /*9de0*/  BRA `(.L_x_199) ;  /* 0xffffffb000907947 */ /* 0x000fea000383ffff */
.L_x_98:
[----:B------:R-:W-:-:S07]  /*9df0*/  MOV R0, UR7 ;  /* 0x0000000700007c02 */ /* 0x000fce0008000f00 */
.L_x_200:
[----:B-1----:R1:W3:Y:S02]  /*9e00*/  SYNCS.PHASECHK.TRANS64.TRYWAIT P0, [R0+URZ+0x190], R3 ;  /* 0x00019003000075a7 */ /* 0x0022e400080011ff */
[----:B---3--:R-:W-:Y:S05]  /*9e10*/  @!P0 NANOSLEEP.SYNCS 0x989680 ;  /* 0x009896800000895d */ /* 0x008fea0003900000 */
[----:B------:R-:W3:Y:S02]  /*9e20*/  @!P0 SYNCS.PHASECHK.TRANS64 P0, [R0+URZ+0x190], R3 ;  /* 0x00019003000085a7 */ /* 0x000ee400080010ff */
[----:B---3--:R-:W-:Y:S05]  /*9e30*/  @!P0 BRA `(.L_x_200) ;  /* 0xfffffffc00f08947 */ /* 0x008fea000383ffff */
[----:B------:R-:W-:Y:S05]  /*9e40*/  BRA `(.L_x_201) ;  /* 0xffffffb400007947 */ /* 0x000fea000383ffff */
.L_x_100:
[----:B--2---:R2:W4:Y:S02]  /*9e50*/  SYNCS.PHASECHK.TRANS64.TRYWAIT P0, [R0+URZ+0x1b0], R3 ;  /* 0x0001b003000075a7 */ /* 0x00452400080011ff */
[----:B----4-:R-:W-:Y:S05]  /*9e60*/  @!P0 NANOSLEEP.SYNCS 0x989680 ;  /* 0x009896800000895d */ /* 0x010fea0003900000 */
[----:B------:R-:W4:Y:S02]  /*9e70*/  @!P0 SYNCS.PHASECHK.TRANS64 P0, [R0+URZ+0x1b0], R3 ;  /* 0x0001b003000085a7 */ /* 0x000f2400080010ff */
[----:B----4-:R-:W-:Y:S05]  /*9e80*/  @!P0 BRA `(.L_x_100) ;  /* 0xfffffffc00f08947 */ /* 0x010fea000383ffff */
[----:B------:R-:W-:Y:S05]  /*9e90*/  BRA `(.L_x_202) ;  /* 0xffffffb400c87947 */ /* 0x000fea000383ffff */
.L_x_111:
[----:B-1----:R1:W3:Y:S02]  /*9ea0*/  SYNCS.PHASECHK.TRANS64.TRYWAIT P1, [R3+URZ+0x180], R0 ;  /* 0x00018000030075a7 */ /* 0x0022e400080211ff */
[----:B---3--:R-:W-:Y:S05]  /*9eb0*/  @!P1 NANOSLEEP.SYNCS 0x989680 ;  /* 0x009896800000995d */ /* 0x008fea0003900000 */
[----:B------:R-:W3:Y:S02]  /*9ec0*/  @!P1 SYNCS.PHASECHK.TRANS64 P1, [R3+URZ+0x180], R0 ;  /* 0x00018000030095a7 */ /* 0x000ee400080210ff */
[----:B---3--:R-:W-:Y:S05]  /*9ed0*/  @!P1 BRA `(.L_x_111) ;  /* 0xfffffffc00f09947 */ /* 0x008fea000383ffff */
[----:B------:R-:W-:Y:S05]  /*9ee0*/  BRA `(.L_x_110) ;  /* 0xffffffc000ec7947 */ /* 0x000fea000383ffff */
.L_x_113:
[----:B-1----:R1:W4:Y:S02]  /*9ef0*/  SYNCS.PHASECHK.TRANS64.TRYWAIT P0, [R207+URZ+0x1d0], R2 ;  /* 0x0001d002cf0075a7 */ /* 0x00232400080011ff */
[----:B----4-:R-:W-:Y:S05]  /*9f00*/  @!P0 NANOSLEEP.SYNCS 0x989680 ;  /* 0x009896800000895d */ /* 0x010fea0003900000 */
[----:B------:R-:W4:Y:S02]  /*9f10*/  @!P0 SYNCS.PHASECHK.TRANS64 P0, [R207+URZ+0x1d0], R2 ;  /* 0x0001d002cf0085a7 */ /* 0x000f2400080010ff */
[----:B----4-:R-:W-:Y:S05]  /*9f20*/  @!P0 BRA `(.L_x_113) ;  /* 0xfffffffc00f08947 */ /* 0x010fea000383ffff */
[----:B------:R-:W-:Y:S05]  /*9f30*/  BRA `(.L_x_112) ;  /* 0xffffffc400487947 */ /* 0x000fea000383ffff */
.L_x_122:
[----:B--2---:R2:W3:Y:S02]  /*9f40*/  SYNCS.PHASECHK.TRANS64.TRYWAIT P0, [R210+URZ+0x180], R3 ;  /* 0x00018003d20075a7 */ /* 0x0044e400080011ff */
[----:B---3--:R-:W-:Y:S05]  /*9f50*/  @!P0 NANOSLEEP.SYNCS 0x989680 ;  /* 0x009896800000895d */ /* 0x008fea0003900000 */
[----:B------:R-:W3:Y:S02]  /*9f60*/  @!P0 SYNCS.PHASECHK.TRANS64 P0, [R210+URZ+0x180], R3 ;  /* 0x00018003d20085a7 */ /* 0x000ee400080010ff */
[----:B---3--:R-:W-:Y:S05]  /*9f70*/  @!P0 BRA `(.L_x_122) ;  /* 0xfffffffc00f08947 */ /* 0x008fea000383ffff */
[----:B------:R-:W-:Y:S05]  /*9f80*/  BRA `(.L_x_121) ;  /* 0xffffffd800547947 */ /* 0x000fea000383ffff */
        .weak           $__internal_0_$__cuda_sm10x_tcgen05_guardrail_trap_col_being_dealloced_not_returned_by_alloc
        .type           $__internal_0_$__cuda_sm10x_tcgen05_guardrail_trap_col_being_dealloced_not_returned_by_alloc,@function
        .size           $__internal_0_$__cuda_sm10x_tcgen05_guardrail_trap_col_being_dealloced_not_returned_by_alloc,($__internal_1_$__cuda_sm10x_tcgen05_guardrail_trap_phase_invalid_during_alloc - $__internal_0_$__cuda_sm10x_tcgen05_guardrail_trap_col_being_dealloced_not_returned_by_alloc)
$__internal_0_$__cuda_sm10x_tcgen05_guardrail_trap_col_being_dealloced_not_returned_by_alloc:
[----:B------:R-:W-:Y:S05]  /*9f90*/  BPT.TRAP 0x1 ;  /* 0x000000040000795c */ /* 0x000fea0000300000 */
[----:B------:R-:W-:-:S04]  /*9fa0*/  HFMA2 R3, -RZ, RZ, 0, 0 ;  /* 0x00000000ff037431 */ /* 0x000fc800000001ff */
[----:B------:R-:W-:Y:S05]  /*9fb0*/  RET.REL.NODEC R2 `(_ZN7cutlass13device_kernelINS_4gemm6kernel13GemmUniversalIN4cute5tupleIJiiiiEEENS1_10collective13CollectiveMmaINS1_35MainloopSm100TmaUmmaWarpSpecializedILi24ELi2ELi4ENS5_IJNS4_1CILi1EEESB_SB_EEEEENS5_IJNSA_ILi128EEESE_NSA_ILi32EEEEEENS_12float_e5m2_tENS5_IJlSB_lEEESH_SI_NS4_8TiledMMAINS4_8MMA_AtomIJNS4_10MMA_TraitsINS4_19SM100_MMA_F8F6F4_SSEJSH_SH_fSE_SE_NS4_17integral_constantINS4_4UMMA5MajorELSP_0EEESQ_NSN_INSO_7ScaleInELSR_0EEESS_EEEEEENS4_6LayoutISC_NS5_IJNSA_ILi0EEESW_SW_EEEEENS5_IJNS4_10UnderscoreESZ_SZ_EEEEENS4_13SM90_TMA_LOADENS4_14ComposedLayoutINS4_7SwizzleILi1ELi4ELi3EEENS4_18smem_ptr_flag_bitsILi8EEENSV_INS5_IJNSA_ILi8EEESF_EEENS5_IJSF_SB_EEEEEEEvNS4_8identityES12_S1C_vS1D_EENS_8epilogue10collective18CollectiveEpilogueINS1F_23Sm100TmaWarpSpecializedILi2ELi2ELi64ELb0ELb0EEEJSG_NS5_IJNSV_ISE_SB_EENSV_INSA_ILi64EEESB_EEEEESH_SI_SH_SI_NS1F_6fusion15FusionCallbacksIS1J_NS1O_17LinearCombinationISH_fSH_fLNS_15FloatRoundStyleE2EEESG_S1N_JEEENS4_5SM1004TMEM4LOAD26SM100_TMEM_LOAD_32dp32b64xES12_NS13_INS14_ILi2ELi4ELi3EEES17_NSV_INS5_IJS18_S1L_EEENS5_IJS1L_SB_EEEEEEENS4_39AutoVectorizingCopyWithAssumedAlignmentILi128EEENS4_14SM90_TMA_STOREES22_S24_S24_EEEvvEEEEvNT_6ParamsE) ;  /* 0xffffff6002107950 */ /* 0x000fea0003c3ffff */
        .weak           $__internal_1_$__cuda_sm10x_tcgen05_guardrail_trap_phase_invalid_during_alloc
        .type           $__internal_1_$__cuda_sm10x_tcgen05_guardrail_trap_phase_invalid_during_alloc,@function
        .size           $__internal_1_$__cuda_sm10x_tcgen05_guardrail_trap_phase_invalid_during_alloc,($__internal_2_$__cuda_sm10x_tcgen05_guardrail_trap_unallocated_columns_being_dealloced - $__internal_1_$__cuda_sm10x_tcgen05_guardrail_trap_phase_invalid_during_alloc)
$__internal_1_$__cuda_sm10x_tcgen05_guardrail_trap_phase_invalid_during_alloc:
[----:B------:R-:W-:Y:S05]  /*9fc0*/  BPT.TRAP 0x1 ;  /* 0x000000040000795c */ /* 0x000fea0000300000 */
[----:B------:R-:W-:-:S04]  /*9fd0*/  MOV R3, 0x0 ;  /* 0x0000000000037802 */ /* 0x000fc80000000f00 */
[----:B------:R-:W-:Y:S05]  /*9fe0*/  RET.REL.NODEC R2 `(_ZN7cutlass13device_kernelINS_4gemm6kernel13GemmUniversalIN4cute5tupleIJiiiiEEENS1_10collective13CollectiveMmaINS1_35MainloopSm100TmaUmmaWarpSpecializedILi24ELi2ELi4ENS5_IJNS4_1CILi1EEESB_SB_EEEEENS5_IJNSA_ILi128EEESE_NSA_ILi32EEEEEENS_12float_e5m2_tENS5_IJlSB_lEEESH_SI_NS4_8TiledMMAINS4_8MMA_AtomIJNS4_10MMA_TraitsINS4_19SM100_MMA_F8F6F4_SSEJSH_SH_fSE_SE_NS4_17integral_constantINS4_4UMMA5MajorELSP_0EEESQ_NSN_INSO_7ScaleInELSR_0EEESS_EEEEEENS4_6LayoutISC_NS5_IJNSA_ILi0EEESW_SW_EEEEENS5_IJNS4_10UnderscoreESZ_SZ_EEEEENS4_13SM90_TMA_LOADENS4_14ComposedLayoutINS4_7SwizzleILi1ELi4ELi3EEENS4_18smem_ptr_flag_bitsILi8EEENSV_INS5_IJNSA_ILi8EEESF_EEENS5_IJSF_SB_EEEEEEEvNS4_8identityES12_S1C_vS1D_EENS_8epilogue10collective18CollectiveEpilogueINS1F_23Sm100TmaWarpSpecializedILi2ELi2ELi64ELb0ELb0EEEJSG_NS5_IJNSV_ISE_SB_EENSV_INSA_ILi64EEESB_EEEEESH_SI_SH_SI_NS1F_6fusion15FusionCallbacksIS1J_NS1O_17LinearCombinationISH_fSH_fLNS_15FloatRoundStyleE2EEESG_S1N_JEEENS4_5SM1004TMEM4LOAD26SM100_TMEM_LOAD_32dp32b64xES12_NS13_INS14_ILi2ELi4ELi3EEES17_NSV_INS5_IJS18_S1L_EEENS5_IJS1L_SB_EEEEEEENS4_39AutoVectorizingCopyWithAssumedAlignmentILi128EEENS4_14SM90_TMA_STOREES22_S24_S24_EEEvvEEEEvNT_6ParamsE) ;  /* 0xffffff6002047950 */ /* 0x000fea0003c3ffff */
        .weak           $__internal_2_$__cuda_sm10x_tcgen05_guardrail_trap_unallocated_columns_being_dealloced
        .type           $__internal_2_$__cuda_sm10x_tcgen05_guardrail_trap_unallocated_columns_being_dealloced,@function
        .size           $__internal_2_$__cuda_sm10x_tcgen05_guardrail_trap_unallocated_columns_being_dealloced,(.L_x_204 - $__internal_2_$__cuda_sm10x_tcgen05_guardrail_trap_unallocated_columns_being_dealloced)
$__internal_2_$__cuda_sm10x_tcgen05_guardrail_trap_unallocated_columns_being_dealloced:
[----:B------:R-:W-:Y:S05]  /*9ff0*/  BPT.TRAP 0x1 ;  /* 0x000000040000795c */ /* 0x000fea0000300000 */
[----:B------:R-:W-:-:S04]  /*a000*/  HFMA2 R3, -RZ, RZ, 0, 0 ;  /* 0x00000000ff037431 */ /* 0x000fc800000001ff */
[----:B------:R-:W-:Y:S05]  /*a010*/  RET.REL.NODEC R2 `(_ZN7cutlass13device_kernelINS_4gemm6kernel13GemmUniversalIN4cute5tupleIJiiiiEEENS1_10collective13CollectiveMmaINS1_35MainloopSm100TmaUmmaWarpSpecializedILi24ELi2ELi4ENS5_IJNS4_1CILi1EEESB_SB_EEEEENS5_IJNSA_ILi128EEESE_NSA_ILi32EEEEEENS_12float_e5m2_tENS5_IJlSB_lEEESH_SI_NS4_8TiledMMAINS4_8MMA_AtomIJNS4_10MMA_TraitsINS4_19SM100_MMA_F8F6F4_SSEJSH_SH_fSE_SE_NS4_17integral_constantINS4_4UMMA5MajorELSP_0EEESQ_NSN_INSO_7ScaleInELSR_0EEESS_EEEEEENS4_6LayoutISC_NS5_IJNSA_ILi0EEESW_SW_EEEEENS5_IJNS4_10UnderscoreESZ_SZ_EEEEENS4_13SM90_TMA_LOADENS4_14ComposedLayoutINS4_7SwizzleILi1ELi4ELi3EEENS4_18smem_ptr_flag_bitsILi8EEENSV_INS5_IJNSA_ILi8EEESF_EEENS5_IJSF_SB_EEEEEEEvNS4_8identityES12_S1C_vS1D_EENS_8epilogue10collective18CollectiveEpilogueINS1F_23Sm100TmaWarpSpecializedILi2ELi2ELi64ELb0ELb0EEEJSG_NS5_IJNSV_ISE_SB_EENSV_INSA_ILi64EEESB_EEEEESH_SI_SH_SI_NS1F_6fusion15FusionCallbacksIS1J_NS1O_17LinearCombinationISH_fSH_fLNS_15FloatRoundStyleE2EEESG_S1N_JEEENS4_5SM1004TMEM4LOAD26SM100_TMEM_LOAD_32dp32b64xES12_NS13_INS14_ILi2ELi4ELi3EEES17_NSV_INS5_IJS18_S1L_EEENS5_IJS1L_SB_EEEEEEENS4_39AutoVectorizingCopyWithAssumedAlignmentILi128EEENS4_14SM90_TMA_STOREES22_S24_S24_EEEvvEEEEvNT_6ParamsE) ;  /* 0xffffff5c02f87950 */ /* 0x000fea0003c3ffff */
.L_x_203:
[----:B------:R-:W-:-:S00]  /*a020*/  BRA `(.L_x_203) ;  /* 0xfffffffc00fc7947 */ /* 0x000fc0000383ffff */
[----:B------:R-:W-:-:S00]  /*a030*/  NOP ;  /* 0x0000000000007918 */ /* 0x000fc00000000000 */
        /* <DEDUP_REMOVED lines=12> */
.L_x_204:


//--------------------- .nv.global.init           --------------------------
	.section	.nv.global.init,"aw",@progbits
.nv.global.init:
	.type		$str$27,@object
	.size		$str$27,($str$28 - $str$27)
$str$27:
        /*0000*/ 	.byte	0x28, 0x61, 0x64, 0x64, 0x72, 0x65, 0x73, 0x73, 0x20, 0x26, 0x20, 0x6d, 0x61, 0x73, 0x6b, 0x29
        /*0010*/ 	.byte	0x20, 0x3d, 0x3d, 0x20, 0x30, 0x00
	.type		$str$28,@object
	.size		$str$28,($str$26 - $str$28)
$str$28:
        /*0016*/ 	.byte	0x2f, 0x74, 0x6d, 0x70, 0x2f, 0x63, 0x75, 0x74, 0x6c, 0x61, 0x73, 0x73, 0x5f, 0x73, 0x77, 0x65
        /*0026*/ 	.byte	0x65, 0x70, 0x5f, 0x73, 0x72, 0x63, 0x2f, 0x69, 0x6e, 0x63, 0x6c, 0x75, 0x64, 0x65, 0x2f, 0x63
        /*0036*/ 	.byte	0x75, 0x74, 0x65, 0x2f, 0x70, 0x6f, 0x69, 0x6e, 0x74, 0x65, 0x72, 0x5f, 0x66, 0x6c, 0x61, 0x67
        /*0046*/ 	.byte	0x67, 0x65, 0x64, 0x2e, 0x68, 0x70, 0x70, 0x00
	.type		$str$26,@object
	.size		$str$26,($str$25 - $str$26)
$str$26:
        /*004e*/ 	.byte	0x2f, 0x74, 0x6d, 0x70, 0x2f, 0x63, 0x75, 0x74, 0x6c, 0x61, 0x73, 0x73, 0x5f, 0x73, 0x77, 0x65
        /*005e*/ 	.byte	0x65, 0x70, 0x5f, 0x73, 0x72, 0x63, 0x2f, 0x69, 0x6e, 0x63, 0x6c, 0x75, 0x64, 0x65, 0x2f, 0x63
        /*006e*/ 	.byte	0x75, 0x74, 0x65, 0x2f, 0x61, 0x74, 0x6f, 0x6d, 0x2f, 0x63, 0x6f, 0x70, 0x79, 0x5f, 0x74, 0x72
        /*007e*/ 	.byte	0x61, 0x69, 0x74, 0x73, 0x5f, 0x73, 0x6d, 0x31, 0x30, 0x30, 0x2e, 0x68, 0x70, 0x70, 0x00
	.type		$str$25,@object
	.size		$str$25,(__unnamed_1 - $str$25)
$str$25:
        /*008d*/ 	.byte	0x28, 0x28, 0x75, 0x69, 0x6e, 0x74, 0x33, 0x32, 0x5f, 0x74, 0x28, 0x74, 0x68, 0x72, 0x65, 0x61
        /*009d*/ 	.byte	0x64, 0x49, 0x64, 0x78, 0x2e, 0x78, 0x29, 0x20, 0x2f, 0x20, 0x33, 0x32, 0x29, 0x20, 0x25, 0x20
        /*00ad*/ 	.byte	0x34, 0x29, 0x20, 0x3d, 0x3d, 0x20, 0x28, 0x28, 0x28, 0x74, 0x6d, 0x65, 0x6d, 0x5f, 0x61, 0x64
        /*00bd*/ 	.byte	0x64, 0x72, 0x20, 0x3e, 0x3e, 0x20, 0x31, 0x36, 0x29, 0x20, 0x2f, 0x20, 0x33, 0x32, 0x29, 0x20
        /*00cd*/ 	.byte	0x25, 0x20, 0x34, 0x29, 0x00
	.type		__unnamed_1,@object
	.size		__unnamed_1,(__unnamed_2 - __unnamed_1)
__unnamed_1:
        /*00d2*/ 	.byte	0x61, 0x75, 0x74, 0x6f, 0x20, 0x63, 0x75, 0x74, 0x65, 0x3a, 0x3a, 0x61, 0x73, 0x5f, 0x70, 0x6f
        /* <DEDUP_REMOVED lines=24> */
        /*0262*/ 	.byte	0x43, 0x3c, 0x38, 0x31, 0x39, 0x32, 0x3e, 0x3e, 0x3e, 0x3e, 0x5d, 0x00
	.type		__unnamed_2,@object
	.size		__unnamed_2,(.L_2 - __unnamed_2)
__unnamed_2:
        /* <DEDUP_REMOVED lines=42> */
        /*050e*/ 	.byte	0x3e, 0x3e, 0x3e, 0x3e, 0x5d, 0x00
.L_2:


//--------------------- .nv.shared._ZN7cutlass13device_kernelINS_4gemm6kernel13GemmUniversalIN4cute5tupleIJiiiiEEENS1_10collective13CollectiveMmaINS1_35MainloopSm100TmaUmmaWarpSpecializedILi24ELi2ELi4ENS5_IJNS4_1CILi1EEESB_SB_EEEEENS5_IJNSA_ILi128EEESE_NSA_ILi32EEEEEENS_12float_e5m2_tENS5_IJlSB_lEEESH_SI_NS4_8TiledMMAINS4_8MMA_AtomIJNS4_10MMA_TraitsINS4_19SM100_MMA_F8F6F4_SSEJSH_SH_fSE_SE_NS4_17integral_constantINS4_4UMMA5MajorELSP_0EEESQ_NSN_INSO_7ScaleInELSR_0EEESS_EEEEEENS4_6LayoutISC_NS5_IJNSA_ILi0EEESW_SW_EEEEENS5_IJNS4_10UnderscoreESZ_SZ_EEEEENS4_13SM90_TMA_LOADENS4_14ComposedLayoutINS4_7SwizzleILi1ELi4ELi3EEENS4_18smem_ptr_flag_bitsILi8EEENSV_INS5_IJNSA_ILi8EEESF_EEENS5_IJSF_SB_EEEEEEEvNS4_8identityES12_S1C_vS1D_EENS_8epilogue10collective18CollectiveEpilogueINS1F_23Sm100TmaWarpSpecializedILi2ELi2ELi64ELb0ELb0EEEJSG_NS5_IJNSV_ISE_SB_EENSV_INSA_ILi64EEESB_EEEEESH_SI_SH_SI_NS1F_6fusion15FusionCallbacksIS1J_NS1O_17LinearCombinationISH_fSH_fLNS_15FloatRoundStyleE2EEESG_S1N_JEEENS4_5SM1004TMEM4LOAD26SM100_TMEM_LOAD_32dp32b64xES12_NS13_INS14_ILi2ELi4ELi3EEES17_NSV_INS5_IJS18_S1L_EEENS5_IJS1L_SB_EEEEEEENS4_39AutoVectorizingCopyWithAssumedAlignmentILi128EEENS4_14SM90_TMA_STOREES22_S24_S24_EEEvvEEEEvNT_6ParamsE --------------------------
	.section	.nv.shared._ZN7cutlass13device_kernelINS_4gemm6kernel13GemmUniversalIN4cute5tupleIJiiiiEEENS1_10collective13CollectiveMmaINS1_35MainloopSm100TmaUmmaWarpSpecializedILi24ELi2ELi4ENS5_IJNS4_1CILi1EEESB_SB_EEEEENS5_IJNSA_ILi128EEESE_NSA_ILi32EEEEEENS_12float_e5m2_tENS5_IJlSB_lEEESH_SI_NS4_8TiledMMAINS4_8MMA_AtomIJNS4_10MMA_TraitsINS4_19SM100_MMA_F8F6F4_SSEJSH_SH_fSE_SE_NS4_17integral_constantINS4_4UMMA5MajorELSP_0EEESQ_NSN_INSO_7ScaleInELSR_0EEESS_EEEEEENS4_6LayoutISC_NS5_IJNSA_ILi0EEESW_SW_EEEEENS5_IJNS4_10UnderscoreESZ_SZ_EEEEENS4_13SM90_TMA_LOADENS4_14ComposedLayoutINS4_7SwizzleILi1ELi4ELi3EEENS4_18smem_ptr_flag_bitsILi8EEENSV_INS5_IJNSA_ILi8EEESF_EEENS5_IJSF_SB_EEEEEEEvNS4_8identityES12_S1C_vS1D_EENS_8epilogue10collective18CollectiveEpilogueINS1F_23Sm100TmaWarpSpecializedILi2ELi2ELi64ELb0ELb0EEEJSG_NS5_IJNSV_ISE_SB_EENSV_INSA_ILi64EEESB_EEEEESH_SI_SH_SI_NS1F_6fusion15FusionCallbacksIS1J_NS1O_17LinearCombinationISH_fSH_fLNS_15FloatRoundStyleE2EEESG_S1N_JEEENS4_5SM1004TMEM4LOAD26SM100_TMEM_LOAD_32dp32b64xES12_NS13_INS14_ILi2ELi4ELi3EEES17_NSV_INS5_IJS18_S1L_EEENS5_IJS1L_SB_EEEEEEENS4_39AutoVectorizingCopyWithAssumedAlignmentILi128EEENS4_14SM90_TMA_STOREES22_S24_S24_EEEvvEEEEvNT_6ParamsE,"aw",@nobits
	.sectionflags	@""
	.align	16
	.zero		1024


//--------------------- .nv.shared.reserved.0     --------------------------
	.section	.nv.shared.reserved.0,"aw",@nobits
	.weak		__nv_reservedSMEM_offset_0_alias
	.size		__nv_reservedSMEM_offset_0_alias, 0, 64
	.other		__nv_reservedSMEM_offset_0_alias,@"STO_CUDA_RESERVED_SHARED STV_DEFAULT"
__nv_reservedSMEM_offset_0_alias:
	.zero		0
.nv.shared.reserved.0:
	.zero		64
	.weak		__nv_reservedSMEM_tcgen05_partition
	.type		__nv_reservedSMEM_tcgen05_partition,@object
	.size		__nv_reservedSMEM_tcgen05_partition,(.L_0 - __nv_reservedSMEM_tcgen05_partition)
__nv_reservedSMEM_tcgen05_partition:
	.zero		32
.L_0:


//--------------------- .nv.global                --------------------------
	.section	.nv.global,"aw",@nobits
.nv.global:
	.type		_ZN40_INTERNAL_bfa4bf08_4_k_cu_0d81f48a_353674cute1_E,@object
	.size		_ZN40_INTERNAL_bfa4bf08_4_k_cu_0d81f48a_353674cute1_E,(_ZN40_INTERNAL_bfa4bf08_4_k_cu_0d81f48a_353674cuda3std3__45__cpo6cbeginE - _ZN40_INTERNAL_bfa4bf08_4_k_cu_0d81f48a_353674cute1_E)
_ZN40_INTERNAL_bfa4bf08_4_k_cu_0d81f48a_353674cute1_E:
	.zero		1
	.type		_ZN40_INTERNAL_bfa4bf08_4_k_cu_0d81f48a_353674cuda3std3__45__cpo6cbeginE,@object
	.size		_ZN40_INTERNAL_bfa4bf08_4_k_cu_0d81f48a_353674cuda3std3__45__cpo6cbeginE,(_ZN40_INTERNAL_bfa4bf08_4_k_cu_0d81f48a_353674cuda3std3__48in_placeE - _ZN40_INTERNAL_bfa4bf08_4_k_cu_0d81f48a_353674cuda3std3__45__cpo6cbeginE)
_ZN40_INTERNAL_bfa4bf08_4_k_cu_0d81f48a_353674cuda3std3__45__cpo6cbeginE:
	.zero		1
	.type		_ZN40_INTERNAL_bfa4bf08_4_k_cu_0d81f48a_353674cuda3std3__48in_placeE,@object
	.size		_ZN40_INTERNAL_bfa4bf08_4_k_cu_0d81f48a_353674cuda3std3__48in_placeE,(_ZN40_INTERNAL_bfa4bf08_4_k_cu_0d81f48a_353674cuda3std6ranges3__45__cpo9iter_moveE - _ZN40_INTERNAL_bfa4bf08_4_k_cu_0d81f48a_353674cuda3std3__48in_placeE)
_ZN40_INTERNAL_bfa4bf08_4_k_cu_0d81f48a_353674cuda3std3__48in_placeE:
	.zero		1
	.type		_ZN40_INTERNAL_bfa4bf08_4_k_cu_0d81f48a_353674cuda3std6ranges3__45__cpo9iter_moveE,@object
	.size		_ZN40_INTERNAL_bfa4bf08_4_k_cu_0d81f48a_353674cuda3std6ranges3__45__cpo9iter_moveE,(_ZN40_INTERNAL_bfa4bf08_4_k_cu_0d81f48a_353674cuda3std3__45__cpo5beginE - _ZN40_INTERNAL_bfa4bf08_4_k_cu_0d81f48a_353674cuda3std6ranges3__45__cpo9iter_moveE)
_ZN40_INTERNAL_bfa4bf08_4_k_cu_0d81f48a_353674cuda3std6ranges3__45__cpo9iter_moveE:
	.zero		1
	.type		_ZN40_INTERNAL_bfa4bf08_4_k_cu_0d81f48a_353674cuda3std3__45__cpo5beginE,@object
	.size		_ZN40_INTERNAL_bfa4bf08_4_k_cu_0d81f48a_353674cuda3std3__45__cpo5beginE,(_ZN40_INTERNAL_bfa4bf08_4_k_cu_0d81f48a_353674cuda3std3__442_GLOBAL__N__bfa4bf08_4_k_cu_0d81f48a_353676ignoreE - _ZN40_INTERNAL_bfa4bf08_4_k_cu_0d81f48a_353674cuda3std3__45__cpo5beginE)
_ZN40_INTERNAL_bfa4bf08_4_k_cu_0d81f48a_353674cuda3std3__45__cpo5beginE:
	.zero		1
	.type		_ZN40_INTERNAL_bfa4bf08_4_k_cu_0d81f48a_353674cuda3std3__442_GLOBAL__N__bfa4bf08_4_k_cu_0d81f48a_353676ignoreE,@object
	.size		_ZN40_INTERNAL_bfa4bf08_4_k_cu_0d81f48a_353674cuda3std3__442_GLOBAL__N__bfa4bf08_4_k_cu_0d81f48a_353676ignoreE,(_ZN40_INTERNAL_bfa4bf08_4_k_cu_0d81f48a_353674cute7productE - _ZN40_INTERNAL_bfa4bf08_4_k_cu_0d81f48a_353674cuda3std3__442_GLOBAL__N__bfa4bf08_4_k_cu_0d81f48a_353676ignoreE)
_ZN40_INTERNAL_bfa4bf08_4_k_cu_0d81f48a_353674cuda3std3__442_GLOBAL__N__bfa4bf08_4_k_cu_0d81f48a_353676ignoreE:
	.zero		1
	.type		_ZN40_INTERNAL_bfa4bf08_4_k_cu_0d81f48a_353674cute7productE,@object
	.size		_ZN40_INTERNAL_bfa4bf08_4_k_cu_0d81f48a_353674cute7productE,(_ZN40_INTERNAL_bfa4bf08_4_k_cu_0d81f48a_353674cuda3std3__45__cpo3endE - _ZN40_INTERNAL_bfa4bf08_4_k_cu_0d81f48a_353674cute7productE)
_ZN40_INTERNAL_bfa4bf08_4_k_cu_0d81f48a_353674cute7productE:
	.zero		1
	.type		_ZN40_INTERNAL_bfa4bf08_4_k_cu_0d81f48a_353674cuda3std3__45__cpo3endE,@object
	.size		_ZN40_INTERNAL_bfa4bf08_4_k_cu_0d81f48a_353674cuda3std3__45__cpo3endE,(_ZN40_INTERNAL_bfa4bf08_4_k_cu_0d81f48a_353674cuda3std3__419piecewise_constructE - _ZN40_INTERNAL_bfa4bf08_4_k_cu_0d81f48a_353674cuda3std3__45__cpo3endE)
_ZN40_INTERNAL_bfa4bf08_4_k_cu_0d81f48a_353674cuda3std3__45__cpo3endE:
	.zero		1
	.type		_ZN40_INTERNAL_bfa4bf08_4_k_cu_0d81f48a_353674cuda3std3__419piecewise_constructE,@object
	.size		_ZN40_INTERNAL_bfa4bf08_4_k_cu_0d81f48a_353674cuda3std3__419piecewise_constructE,(_ZN40_INTERNAL_bfa4bf08_4_k_cu_0d81f48a_353674cuda3std3__45__cpo4cendE - _ZN40_INTERNAL_bfa4bf08_4_k_cu_0d81f48a_353674cuda3std3__419piecewise_constructE)
_ZN40_INTERNAL_bfa4bf08_4_k_cu_0d81f48a_353674cuda3std3__419piecewise_constructE:
	.zero		1
	.type		_ZN40_INTERNAL_bfa4bf08_4_k_cu_0d81f48a_353674cuda3std3__45__cpo4cendE,@object
	.size		_ZN40_INTERNAL_bfa4bf08_4_k_cu_0d81f48a_353674cuda3std3__45__cpo4cendE,(_ZN40_INTERNAL_bfa4bf08_4_k_cu_0d81f48a_353674cuda3std6ranges3__45__cpo4swapE - _ZN40_INTERNAL_bfa4bf08_4_k_cu_0d81f48a_353674cuda3std3__45__cpo4cendE)
_ZN40_INTERNAL_bfa4bf08_4_k_cu_0d81f48a_353674cuda3std3__45__cpo4cendE:
	.zero		1
	.type		_ZN40_INTERNAL_bfa4bf08_4_k_cu_0d81f48a_353674cuda3std6ranges3__45__cpo4swapE,@object
	.size		_ZN40_INTERNAL_bfa4bf08_4_k_cu_0d81f48a_353674cuda3std6ranges3__45__cpo4swapE,(.L_10 - _ZN40_INTERNAL_bfa4bf08_4_k_cu_0d81f48a_353674cuda3std6ranges3__45__cpo4swapE)
_ZN40_INTERNAL_bfa4bf08_4_k_cu_0d81f48a_353674cuda3std6ranges3__45__cpo4swapE:
	.zero		1
.L_10:


//--------------------- .nv.constant0._ZN7cutlass13device_kernelINS_4gemm6kernel13GemmUniversalIN4cute5tupleIJiiiiEEENS1_10collective13CollectiveMmaINS1_35MainloopSm100TmaUmmaWarpSpecializedILi24ELi2ELi4ENS5_IJNS4_1CILi1EEESB_SB_EEEEENS5_IJNSA_ILi128EEESE_NSA_ILi32EEEEEENS_12float_e5m2_tENS5_IJlSB_lEEESH_SI_NS4_8TiledMMAINS4_8MMA_AtomIJNS4_10MMA_TraitsINS4_19SM100_MMA_F8F6F4_SSEJSH_SH_fSE_SE_NS4_17integral_constantINS4_4UMMA5MajorELSP_0EEESQ_NSN_INSO_7ScaleInELSR_0EEESS_EEEEEENS4_6LayoutISC_NS5_IJNSA_ILi0EEESW_SW_EEEEENS5_IJNS4_10UnderscoreESZ_SZ_EEEEENS4_13SM90_TMA_LOADENS4_14ComposedLayoutINS4_7SwizzleILi1ELi4ELi3EEENS4_18smem_ptr_flag_bitsILi8EEENSV_INS5_IJNSA_ILi8EEESF_EEENS5_IJSF_SB_EEEEEEEvNS4_8identityES12_S1C_vS1D_EENS_8epilogue10collective18CollectiveEpilogueINS1F_23Sm100TmaWarpSpecializedILi2ELi2ELi64ELb0ELb0EEEJSG_NS5_IJNSV_ISE_SB_EENSV_INSA_ILi64EEESB_EEEEESH_SI_SH_SI_NS1F_6fusion15FusionCallbacksIS1J_NS1O_17LinearCombinationISH_fSH_fLNS_15FloatRoundStyleE2EEESG_S1N_JEEENS4_5SM1004TMEM4LOAD26SM100_TMEM_LOAD_32dp32b64xES12_NS13_INS14_ILi2ELi4ELi3EEES17_NSV_INS5_IJS18_S1L_EEENS5_IJS1L_SB_EEEEEEENS4_39AutoVectorizingCopyWithAssumedAlignmentILi128EEENS4_14SM90_TMA_STOREES22_S24_S24_EEEvvEEEEvNT_6ParamsE --------------------------
	.section	.nv.constant0._ZN7cutlass13device_kernelINS_4gemm6kernel13GemmUniversalIN4cute5tupleIJiiiiEEENS1_10collective13CollectiveMmaINS1_35MainloopSm100TmaUmmaWarpSpecializedILi24ELi2ELi4ENS5_IJNS4_1CILi1EEESB_SB_EEEEENS5_IJNSA_ILi128EEESE_NSA_ILi32EEEEEENS_12float_e5m2_tENS5_IJlSB_lEEESH_SI_NS4_8TiledMMAINS4_8MMA_AtomIJNS4_10MMA_TraitsINS4_19SM100_MMA_F8F6F4_SSEJSH_SH_fSE_SE_NS4_17integral_constantINS4_4UMMA5MajorELSP_0EEESQ_NSN_INSO_7ScaleInELSR_0EEESS_EEEEEENS4_6LayoutISC_NS5_IJNSA_ILi0EEESW_SW_EEEEENS5_IJNS4_10UnderscoreESZ_SZ_EEEEENS4_13SM90_TMA_LOADENS4_14ComposedLayoutINS4_7SwizzleILi1ELi4ELi3EEENS4_18smem_ptr_flag_bitsILi8EEENSV_INS5_IJNSA_ILi8EEESF_EEENS5_IJSF_SB_EEEEEEEvNS4_8identityES12_S1C_vS1D_EENS_8epilogue10collective18CollectiveEpilogueINS1F_23Sm100TmaWarpSpecializedILi2ELi2ELi64ELb0ELb0EEEJSG_NS5_IJNSV_ISE_SB_EENSV_INSA_ILi64EEESB_EEEEESH_SI_SH_SI_NS1F_6fusion15FusionCallbacksIS1J_NS1O_17LinearCombinationISH_fSH_fLNS_15FloatRoundStyleE2EEESG_S1N_JEEENS4_5SM1004TMEM4LOAD26SM100_TMEM_LOAD_32dp32b64xES12_NS13_INS14_ILi2ELi4ELi3EEES17_NSV_INS5_IJS18_S1L_EEENS5_IJS1L_SB_EEEEEEENS4_39AutoVectorizingCopyWithAssumedAlignmentILi128EEENS4_14SM90_TMA_STOREES22_S24_S24_EEEvvEEEEvNT_6ParamsE,"a",@progbits
	.sectionflags	@""
	.align	4
.nv.constant0._ZN7cutlass13device_kernelINS_4gemm6kernel13GemmUniversalIN4cute5tupleIJiiiiEEENS1_10collective13CollectiveMmaINS1_35MainloopSm100TmaUmmaWarpSpecializedILi24ELi2ELi4ENS5_IJNS4_1CILi1EEESB_SB_EEEEENS5_IJNSA_ILi128EEESE_NSA_ILi32EEEEEENS_12float_e5m2_tENS5_IJlSB_lEEESH_SI_NS4_8TiledMMAINS4_8MMA_AtomIJNS4_10MMA_TraitsINS4_19SM100_MMA_F8F6F4_SSEJSH_SH_fSE_SE_NS4_17integral_constantINS4_4UMMA5MajorELSP_0EEESQ_NSN_INSO_7ScaleInELSR_0EEESS_EEEEEENS4_6LayoutISC_NS5_IJNSA_ILi0EEESW_SW_EEEEENS5_IJNS4_10UnderscoreESZ_SZ_EEEEENS4_13SM90_TMA_LOADENS4_14ComposedLayoutINS4_7SwizzleILi1ELi4ELi3EEENS4_18smem_ptr_flag_bitsILi8EEENSV_INS5_IJNSA_ILi8EEESF_EEENS5_IJSF_SB_EEEEEEEvNS4_8identityES12_S1C_vS1D_EENS_8epilogue10collective18CollectiveEpilogueINS1F_23Sm100TmaWarpSpecializedILi2ELi2ELi64ELb0ELb0EEEJSG_NS5_IJNSV_ISE_SB_EENSV_INSA_ILi64EEESB_EEEEESH_SI_SH_SI_NS1F_6fusion15FusionCallbacksIS1J_NS1O_17LinearCombinationISH_fSH_fLNS_15FloatRoundStyleE2EEESG_S1N_JEEENS4_5SM1004TMEM4LOAD26SM100_TMEM_LOAD_32dp32b64xES12_NS13_INS14_ILi2ELi4ELi3EEES17_NSV_INS5_IJS18_S1L_EEENS5_IJS1L_SB_EEEEEEENS4_39AutoVectorizingCopyWithAssumedAlignmentILi128EEENS4_14SM90_TMA_STOREES22_S24_S24_EEEvvEEEEvNT_6ParamsE:
	.zero		2944


//--------------------- SYMBOLS --------------------------

	.type		.nv.reservedSmem.offset0,@object
	.size		.nv.reservedSmem.offset0,0x4
	.type		.nv.reservedSmem.cap,@object
	.size		.nv.reservedSmem.cap,0x4
	.type		__assertfail,@function
